//
// Generated by NVIDIA NVVM Compiler
//
// Compiler Build ID: CL-36424714
// Cuda compilation tools, release 13.0, V13.0.88
// Based on NVVM 20.0.0
//

.version 9.0
.target sm_100
.address_size 64

	// .globl	_Z3KDEPKdPdii
.func  (.param .b64 func_retval0) __internal_accurate_pow
(
	.param .b64 __internal_accurate_pow_param_0
)
;

.visible .entry _Z3KDEPKdPdii(
	.param .u64 .ptr .align 1 _Z3KDEPKdPdii_param_0,
	.param .u64 .ptr .align 1 _Z3KDEPKdPdii_param_1,
	.param .u32 _Z3KDEPKdPdii_param_2,
	.param .u32 _Z3KDEPKdPdii_param_3
)
{
	.reg .pred 	%p<49>;
	.reg .b32 	%r<94>;
	.reg .b32 	%f<7>;
	.reg .b64 	%rd<19>;
	.reg .b64 	%fd<156>;

	ld.param.u64 	%rd8, [_Z3KDEPKdPdii_param_0];
	ld.param.u64 	%rd7, [_Z3KDEPKdPdii_param_1];
	ld.param.u32 	%r21, [_Z3KDEPKdPdii_param_2];
	ld.param.u32 	%r22, [_Z3KDEPKdPdii_param_3];
	cvta.to.global.u64 	%rd1, %rd8;
	mov.u32 	%r23, %ctaid.x;
	mov.u32 	%r24, %ntid.x;
	mov.u32 	%r25, %tid.x;
	mad.lo.s32 	%r1, %r23, %r24, %r25;
	setp.lt.s32 	%p2, %r22, 1;
	mov.f64 	%fd155, 0d0000000000000000;
	@%p2 bra 	$L__BB0_31;
	mul.wide.s32 	%rd10, %r1, 8;
	add.s64 	%rd11, %rd1, %rd10;
	ld.global.f64 	%fd1, [%rd11];
	cvt.rn.f64.s32 	%fd2, %r21;
	mov.f64 	%fd46, 0d4000000000000000;
	{
	.reg .b32 %temp; 
	mov.b64 	{%temp, %r2}, %fd46;
	}
	and.b32  	%r3, %r2, 2146435072;
	setp.eq.s32 	%p3, %r3, 1062207488;
	setp.lt.s32 	%p4, %r2, 0;
	selp.b32 	%r4, 0, 2146435072, %p4;
	and.b32  	%r26, %r2, 2147483647;
	setp.ne.s32 	%p5, %r26, 1071644672;
	and.pred  	%p1, %p3, %p5;
	or.b32  	%r5, %r4, -2147483648;
	setp.eq.s32 	%p6, %r22, 1;
	mov.b64 	%rd18, 0;
	mov.f64 	%fd155, 0d0000000000000000;
	@%p6 bra 	$L__BB0_21;
	and.b32  	%r27, %r22, 2147483646;
	neg.s32 	%r93, %r27;
	add.s64 	%rd17, %rd1, 8;
	mov.f64 	%fd155, 0d0000000000000000;
$L__BB0_3:
	setp.lt.s32 	%p7, %r2, 0;
	setp.eq.s32 	%p8, %r3, 1062207488;
	ld.global.f64 	%fd48, [%rd17+-8];
	sub.f64 	%fd49, %fd1, %fd48;
	div.rn.f64 	%fd4, %fd49, %fd2;
	{
	.reg .b32 %temp; 
	mov.b64 	{%temp, %r8}, %fd4;
	}
	abs.f64 	%fd5, %fd4;
	{ // callseq 0, 0
	.param .b64 param0;
	st.param.f64 	[param0], %fd5;
	.param .b64 retval0;
	call.uni (retval0), 
	__internal_accurate_pow, 
	(
	param0
	);
	ld.param.f64 	%fd50, [retval0];
	} // callseq 0
	setp.lt.s32 	%p10, %r8, 0;
	neg.f64 	%fd52, %fd50;
	selp.f64 	%fd53, %fd52, %fd50, %p8;
	selp.f64 	%fd54, %fd53, %fd50, %p10;
	setp.eq.f64 	%p11, %fd4, 0d0000000000000000;
	selp.b32 	%r28, %r8, 0, %p8;
	or.b32  	%r29, %r28, 2146435072;
	selp.b32 	%r30, %r29, %r28, %p7;
	mov.b32 	%r31, 0;
	mov.b64 	%fd55, {%r31, %r30};
	selp.f64 	%fd147, %fd55, %fd54, %p11;
	add.f64 	%fd56, %fd4, 0d4000000000000000;
	{
	.reg .b32 %temp; 
	mov.b64 	{%temp, %r32}, %fd56;
	}
	and.b32  	%r33, %r32, 2146435072;
	setp.ne.s32 	%p12, %r33, 2146435072;
	@%p12 bra 	$L__BB0_8;
	setp.num.f64 	%p13, %fd4, %fd4;
	@%p13 bra 	$L__BB0_6;
	mov.f64 	%fd57, 0d4000000000000000;
	add.rn.f64 	%fd147, %fd4, %fd57;
	bra.uni 	$L__BB0_8;
$L__BB0_6:
	setp.neu.f64 	%p14, %fd5, 0d7FF0000000000000;
	@%p14 bra 	$L__BB0_8;
	selp.b32 	%r34, %r5, %r4, %p1;
	selp.b32 	%r35, %r34, %r4, %p10;
	mov.b32 	%r36, 0;
	mov.b64 	%fd147, {%r36, %r35};
$L__BB0_8:
	setp.eq.f64 	%p16, %fd4, 0d3FF0000000000000;
	mul.f64 	%fd58, %fd147, 0dBFE0000000000000;
	selp.f64 	%fd10, 0dBFE0000000000000, %fd58, %p16;
	fma.rn.f64 	%fd59, %fd10, 0d3FF71547652B82FE, 0d4338000000000000;
	{
	.reg .b32 %temp; 
	mov.b64 	{%r9, %temp}, %fd59;
	}
	mov.f64 	%fd60, 0dC338000000000000;
	add.rn.f64 	%fd61, %fd59, %fd60;
	fma.rn.f64 	%fd62, %fd61, 0dBFE62E42FEFA39EF, %fd10;
	fma.rn.f64 	%fd63, %fd61, 0dBC7ABC9E3B39803F, %fd62;
	fma.rn.f64 	%fd64, %fd63, 0d3E5ADE1569CE2BDF, 0d3E928AF3FCA213EA;
	fma.rn.f64 	%fd65, %fd64, %fd63, 0d3EC71DEE62401315;
	fma.rn.f64 	%fd66, %fd65, %fd63, 0d3EFA01997C89EB71;
	fma.rn.f64 	%fd67, %fd66, %fd63, 0d3F2A01A014761F65;
	fma.rn.f64 	%fd68, %fd67, %fd63, 0d3F56C16C1852B7AF;
	fma.rn.f64 	%fd69, %fd68, %fd63, 0d3F81111111122322;
	fma.rn.f64 	%fd70, %fd69, %fd63, 0d3FA55555555502A1;
	fma.rn.f64 	%fd71, %fd70, %fd63, 0d3FC5555555555511;
	fma.rn.f64 	%fd72, %fd71, %fd63, 0d3FE000000000000B;
	fma.rn.f64 	%fd73, %fd72, %fd63, 0d3FF0000000000000;
	fma.rn.f64 	%fd74, %fd73, %fd63, 0d3FF0000000000000;
	{
	.reg .b32 %temp; 
	mov.b64 	{%r10, %temp}, %fd74;
	}
	{
	.reg .b32 %temp; 
	mov.b64 	{%temp, %r11}, %fd74;
	}
	shl.b32 	%r37, %r9, 20;
	add.s32 	%r38, %r37, %r11;
	mov.b64 	%fd148, {%r10, %r38};
	{
	.reg .b32 %temp; 
	mov.b64 	{%temp, %r39}, %fd10;
	}
	mov.b32 	%f4, %r39;
	abs.f32 	%f1, %f4;
	setp.lt.f32 	%p17, %f1, 0f4086232B;
	@%p17 bra 	$L__BB0_11;
	setp.lt.f64 	%p18, %fd10, 0d0000000000000000;
	add.f64 	%fd75, %fd10, 0d7FF0000000000000;
	selp.f64 	%fd148, 0d0000000000000000, %fd75, %p18;
	setp.geu.f32 	%p19, %f1, 0f40874800;
	@%p19 bra 	$L__BB0_11;
	shr.u32 	%r40, %r9, 31;
	add.s32 	%r41, %r9, %r40;
	shr.s32 	%r42, %r41, 1;
	shl.b32 	%r43, %r42, 20;
	add.s32 	%r44, %r11, %r43;
	mov.b64 	%fd76, {%r10, %r44};
	sub.s32 	%r45, %r9, %r42;
	shl.b32 	%r46, %r45, 20;
	add.s32 	%r47, %r46, 1072693248;
	mov.b32 	%r48, 0;
	mov.b64 	%fd77, {%r48, %r47};
	mul.f64 	%fd148, %fd77, %fd76;
$L__BB0_11:
	setp.lt.s32 	%p20, %r2, 0;
	setp.eq.s32 	%p21, %r3, 1062207488;
	mul.f64 	%fd78, %fd148, 0d3FD9884533D43651;
	div.rn.f64 	%fd79, %fd78, %fd2;
	add.f64 	%fd15, %fd155, %fd79;
	ld.global.f64 	%fd80, [%rd17];
	sub.f64 	%fd81, %fd1, %fd80;
	div.rn.f64 	%fd16, %fd81, %fd2;
	{
	.reg .b32 %temp; 
	mov.b64 	{%temp, %r12}, %fd16;
	}
	abs.f64 	%fd17, %fd16;
	{ // callseq 1, 0
	.param .b64 param0;
	st.param.f64 	[param0], %fd17;
	.param .b64 retval0;
	call.uni (retval0), 
	__internal_accurate_pow, 
	(
	param0
	);
	ld.param.f64 	%fd82, [retval0];
	} // callseq 1
	setp.lt.s32 	%p23, %r12, 0;
	neg.f64 	%fd84, %fd82;
	selp.f64 	%fd85, %fd84, %fd82, %p21;
	selp.f64 	%fd86, %fd85, %fd82, %p23;
	setp.eq.f64 	%p24, %fd16, 0d0000000000000000;
	selp.b32 	%r49, %r12, 0, %p21;
	or.b32  	%r50, %r49, 2146435072;
	selp.b32 	%r51, %r50, %r49, %p20;
	mov.b32 	%r52, 0;
	mov.b64 	%fd87, {%r52, %r51};
	selp.f64 	%fd149, %fd87, %fd86, %p24;
	add.f64 	%fd88, %fd16, 0d4000000000000000;
	{
	.reg .b32 %temp; 
	mov.b64 	{%temp, %r53}, %fd88;
	}
	and.b32  	%r54, %r53, 2146435072;
	setp.ne.s32 	%p25, %r54, 2146435072;
	@%p25 bra 	$L__BB0_16;
	setp.nan.f64 	%p26, %fd16, %fd16;
	@%p26 bra 	$L__BB0_15;
	setp.neu.f64 	%p27, %fd17, 0d7FF0000000000000;
	@%p27 bra 	$L__BB0_16;
	selp.b32 	%r55, %r5, %r4, %p1;
	selp.b32 	%r56, %r55, %r4, %p23;
	mov.b32 	%r57, 0;
	mov.b64 	%fd149, {%r57, %r56};
	bra.uni 	$L__BB0_16;
$L__BB0_15:
	mov.f64 	%fd89, 0d4000000000000000;
	add.rn.f64 	%fd149, %fd16, %fd89;
$L__BB0_16:
	setp.eq.f64 	%p29, %fd16, 0d3FF0000000000000;
	mul.f64 	%fd90, %fd149, 0dBFE0000000000000;
	selp.f64 	%fd22, 0dBFE0000000000000, %fd90, %p29;
	fma.rn.f64 	%fd91, %fd22, 0d3FF71547652B82FE, 0d4338000000000000;
	{
	.reg .b32 %temp; 
	mov.b64 	{%r13, %temp}, %fd91;
	}
	mov.f64 	%fd92, 0dC338000000000000;
	add.rn.f64 	%fd93, %fd91, %fd92;
	fma.rn.f64 	%fd94, %fd93, 0dBFE62E42FEFA39EF, %fd22;
	fma.rn.f64 	%fd95, %fd93, 0dBC7ABC9E3B39803F, %fd94;
	fma.rn.f64 	%fd96, %fd95, 0d3E5ADE1569CE2BDF, 0d3E928AF3FCA213EA;
	fma.rn.f64 	%fd97, %fd96, %fd95, 0d3EC71DEE62401315;
	fma.rn.f64 	%fd98, %fd97, %fd95, 0d3EFA01997C89EB71;
	fma.rn.f64 	%fd99, %fd98, %fd95, 0d3F2A01A014761F65;
	fma.rn.f64 	%fd100, %fd99, %fd95, 0d3F56C16C1852B7AF;
	fma.rn.f64 	%fd101, %fd100, %fd95, 0d3F81111111122322;
	fma.rn.f64 	%fd102, %fd101, %fd95, 0d3FA55555555502A1;
	fma.rn.f64 	%fd103, %fd102, %fd95, 0d3FC5555555555511;
	fma.rn.f64 	%fd104, %fd103, %fd95, 0d3FE000000000000B;
	fma.rn.f64 	%fd105, %fd104, %fd95, 0d3FF0000000000000;
	fma.rn.f64 	%fd106, %fd105, %fd95, 0d3FF0000000000000;
	{
	.reg .b32 %temp; 
	mov.b64 	{%r14, %temp}, %fd106;
	}
	{
	.reg .b32 %temp; 
	mov.b64 	{%temp, %r15}, %fd106;
	}
	shl.b32 	%r58, %r13, 20;
	add.s32 	%r59, %r58, %r15;
	mov.b64 	%fd150, {%r14, %r59};
	{
	.reg .b32 %temp; 
	mov.b64 	{%temp, %r60}, %fd22;
	}
	mov.b32 	%f5, %r60;
	abs.f32 	%f2, %f5;
	setp.lt.f32 	%p30, %f2, 0f4086232B;
	@%p30 bra 	$L__BB0_19;
	setp.lt.f64 	%p31, %fd22, 0d0000000000000000;
	add.f64 	%fd107, %fd22, 0d7FF0000000000000;
	selp.f64 	%fd150, 0d0000000000000000, %fd107, %p31;
	setp.geu.f32 	%p32, %f2, 0f40874800;
	@%p32 bra 	$L__BB0_19;
	shr.u32 	%r61, %r13, 31;
	add.s32 	%r62, %r13, %r61;
	shr.s32 	%r63, %r62, 1;
	shl.b32 	%r64, %r63, 20;
	add.s32 	%r65, %r15, %r64;
	mov.b64 	%fd108, {%r14, %r65};
	sub.s32 	%r66, %r13, %r63;
	shl.b32 	%r67, %r66, 20;
	add.s32 	%r68, %r67, 1072693248;
	mov.b32 	%r69, 0;
	mov.b64 	%fd109, {%r69, %r68};
	mul.f64 	%fd150, %fd109, %fd108;
$L__BB0_19:
	mul.f64 	%fd110, %fd150, 0d3FD9884533D43651;
	div.rn.f64 	%fd111, %fd110, %fd2;
	add.f64 	%fd155, %fd15, %fd111;
	add.s32 	%r93, %r93, 2;
	add.s64 	%rd17, %rd17, 16;
	setp.ne.s32 	%p33, %r93, 0;
	@%p33 bra 	$L__BB0_3;
	cvt.u64.u32 	%rd18, %r27;
$L__BB0_21:
	and.b32  	%r71, %r22, 1;
	setp.eq.b32 	%p34, %r71, 1;
	not.pred 	%p35, %p34;
	@%p35 bra 	$L__BB0_31;
	setp.lt.s32 	%p36, %r2, 0;
	setp.eq.s32 	%p37, %r3, 1062207488;
	shl.b64 	%rd12, %rd18, 3;
	add.s64 	%rd13, %rd1, %rd12;
	ld.global.f64 	%fd112, [%rd13];
	sub.f64 	%fd113, %fd1, %fd112;
	div.rn.f64 	%fd30, %fd113, %fd2;
	{
	.reg .b32 %temp; 
	mov.b64 	{%temp, %r17}, %fd30;
	}
	abs.f64 	%fd31, %fd30;
	{ // callseq 2, 0
	.param .b64 param0;
	st.param.f64 	[param0], %fd31;
	.param .b64 retval0;
	call.uni (retval0), 
	__internal_accurate_pow, 
	(
	param0
	);
	ld.param.f64 	%fd114, [retval0];
	} // callseq 2
	setp.lt.s32 	%p39, %r17, 0;
	neg.f64 	%fd116, %fd114;
	selp.f64 	%fd117, %fd116, %fd114, %p37;
	selp.f64 	%fd118, %fd117, %fd114, %p39;
	setp.eq.f64 	%p40, %fd30, 0d0000000000000000;
	selp.b32 	%r72, %r17, 0, %p37;
	or.b32  	%r73, %r72, 2146435072;
	selp.b32 	%r74, %r73, %r72, %p36;
	mov.b32 	%r75, 0;
	mov.b64 	%fd119, {%r75, %r74};
	selp.f64 	%fd153, %fd119, %fd118, %p40;
	add.f64 	%fd120, %fd30, 0d4000000000000000;
	{
	.reg .b32 %temp; 
	mov.b64 	{%temp, %r76}, %fd120;
	}
	and.b32  	%r77, %r76, 2146435072;
	setp.ne.s32 	%p41, %r77, 2146435072;
	@%p41 bra 	$L__BB0_27;
	setp.nan.f64 	%p42, %fd30, %fd30;
	@%p42 bra 	$L__BB0_26;
	setp.neu.f64 	%p43, %fd31, 0d7FF0000000000000;
	@%p43 bra 	$L__BB0_27;
	setp.lt.s32 	%p44, %r17, 0;
	selp.b32 	%r78, %r5, %r4, %p1;
	selp.b32 	%r79, %r78, %r4, %p44;
	mov.b32 	%r80, 0;
	mov.b64 	%fd153, {%r80, %r79};
	bra.uni 	$L__BB0_27;
$L__BB0_26:
	mov.f64 	%fd121, 0d4000000000000000;
	add.rn.f64 	%fd153, %fd30, %fd121;
$L__BB0_27:
	setp.eq.f64 	%p45, %fd30, 0d3FF0000000000000;
	mul.f64 	%fd122, %fd153, 0dBFE0000000000000;
	selp.f64 	%fd36, 0dBFE0000000000000, %fd122, %p45;
	fma.rn.f64 	%fd123, %fd36, 0d3FF71547652B82FE, 0d4338000000000000;
	{
	.reg .b32 %temp; 
	mov.b64 	{%r18, %temp}, %fd123;
	}
	mov.f64 	%fd124, 0dC338000000000000;
	add.rn.f64 	%fd125, %fd123, %fd124;
	fma.rn.f64 	%fd126, %fd125, 0dBFE62E42FEFA39EF, %fd36;
	fma.rn.f64 	%fd127, %fd125, 0dBC7ABC9E3B39803F, %fd126;
	fma.rn.f64 	%fd128, %fd127, 0d3E5ADE1569CE2BDF, 0d3E928AF3FCA213EA;
	fma.rn.f64 	%fd129, %fd128, %fd127, 0d3EC71DEE62401315;
	fma.rn.f64 	%fd130, %fd129, %fd127, 0d3EFA01997C89EB71;
	fma.rn.f64 	%fd131, %fd130, %fd127, 0d3F2A01A014761F65;
	fma.rn.f64 	%fd132, %fd131, %fd127, 0d3F56C16C1852B7AF;
	fma.rn.f64 	%fd133, %fd132, %fd127, 0d3F81111111122322;
	fma.rn.f64 	%fd134, %fd133, %fd127, 0d3FA55555555502A1;
	fma.rn.f64 	%fd135, %fd134, %fd127, 0d3FC5555555555511;
	fma.rn.f64 	%fd136, %fd135, %fd127, 0d3FE000000000000B;
	fma.rn.f64 	%fd137, %fd136, %fd127, 0d3FF0000000000000;
	fma.rn.f64 	%fd138, %fd137, %fd127, 0d3FF0000000000000;
	{
	.reg .b32 %temp; 
	mov.b64 	{%r19, %temp}, %fd138;
	}
	{
	.reg .b32 %temp; 
	mov.b64 	{%temp, %r20}, %fd138;
	}
	shl.b32 	%r81, %r18, 20;
	add.s32 	%r82, %r81, %r20;
	mov.b64 	%fd154, {%r19, %r82};
	{
	.reg .b32 %temp; 
	mov.b64 	{%temp, %r83}, %fd36;
	}
	mov.b32 	%f6, %r83;
	abs.f32 	%f3, %f6;
	setp.lt.f32 	%p46, %f3, 0f4086232B;
	@%p46 bra 	$L__BB0_30;
	setp.lt.f64 	%p47, %fd36, 0d0000000000000000;
	add.f64 	%fd139, %fd36, 0d7FF0000000000000;
	selp.f64 	%fd154, 0d0000000000000000, %fd139, %p47;
	setp.geu.f32 	%p48, %f3, 0f40874800;
	@%p48 bra 	$L__BB0_30;
	shr.u32 	%r84, %r18, 31;
	add.s32 	%r85, %r18, %r84;
	shr.s32 	%r86, %r85, 1;
	shl.b32 	%r87, %r86, 20;
	add.s32 	%r88, %r20, %r87;
	mov.b64 	%fd140, {%r19, %r88};
	sub.s32 	%r89, %r18, %r86;
	shl.b32 	%r90, %r89, 20;
	add.s32 	%r91, %r90, 1072693248;
	mov.b32 	%r92, 0;
	mov.b64 	%fd141, {%r92, %r91};
	mul.f64 	%fd154, %fd141, %fd140;
$L__BB0_30:
	mul.f64 	%fd142, %fd154, 0d3FD9884533D43651;
	div.rn.f64 	%fd143, %fd142, %fd2;
	add.f64 	%fd155, %fd155, %fd143;
$L__BB0_31:
	cvta.to.global.u64 	%rd14, %rd7;
	cvt.rn.f64.s32 	%fd144, %r22;
	div.rn.f64 	%fd145, %fd155, %fd144;
	mul.wide.s32 	%rd15, %r1, 8;
	add.s64 	%rd16, %rd14, %rd15;
	st.global.f64 	[%rd16], %fd145;
	ret;

}
	// .globl	_Z16KDEMultivariantePKdPdiii
.visible .entry _Z16KDEMultivariantePKdPdiii(
	.param .u64 .ptr .align 1 _Z16KDEMultivariantePKdPdiii_param_0,
	.param .u64 .ptr .align 1 _Z16KDEMultivariantePKdPdiii_param_1,
	.param .u32 _Z16KDEMultivariantePKdPdiii_param_2,
	.param .u32 _Z16KDEMultivariantePKdPdiii_param_3,
	.param .u32 _Z16KDEMultivariantePKdPdiii_param_4
)
{
	.reg .pred 	%p<51>;
	.reg .b32 	%r<118>;
	.reg .b32 	%f<7>;
	.reg .b64 	%rd<17>;
	.reg .b64 	%fd<156>;

	ld.param.u64 	%rd5, [_Z16KDEMultivariantePKdPdiii_param_0];
	ld.param.u32 	%r34, [_Z16KDEMultivariantePKdPdiii_param_3];
	ld.param.u32 	%r35, [_Z16KDEMultivariantePKdPdiii_param_4];
	cvta.to.global.u64 	%rd1, %rd5;
	mov.u32 	%r36, %ctaid.x;
	mov.u32 	%r37, %ntid.x;
	mov.u32 	%r38, %tid.x;
	mad.lo.s32 	%r1, %r36, %r37, %r38;
	setp.lt.s32 	%p2, %r34, 1;
	mov.f64 	%fd155, 0d0000000000000000;
	@%p2 bra 	$L__BB1_33;
	mul.lo.s32 	%r2, %r35, %r1;
	mov.f64 	%fd46, 0d4000000000000000;
	{
	.reg .b32 %temp; 
	mov.b64 	{%temp, %r3}, %fd46;
	}
	and.b32  	%r4, %r3, 2146435072;
	setp.eq.s32 	%p3, %r4, 1062207488;
	setp.lt.s32 	%p4, %r3, 0;
	selp.b32 	%r5, 0, 2146435072, %p4;
	and.b32  	%r40, %r3, 2147483647;
	setp.ne.s32 	%p5, %r40, 1071644672;
	and.pred  	%p1, %p3, %p5;
	mov.b32 	%r117, 0;
	mov.f64 	%fd155, 0d0000000000000000;
	add.s64 	%rd11, %rd1, 8;
	mov.u32 	%r112, %r117;
$L__BB1_2:
	setp.le.s32 	%p6, %r35, %r117;
	mov.f64 	%fd154, 0d3FF0000000000000;
	@%p6 bra 	$L__BB1_32;
	mul.lo.s32 	%r8, %r112, %r35;
	sub.s32 	%r41, %r35, %r117;
	add.s32 	%r9, %r117, 1;
	and.b32  	%r42, %r41, 1;
	setp.eq.b32 	%p7, %r42, 1;
	not.pred 	%p8, %p7;
	mov.f64 	%fd154, 0d3FF0000000000000;
	mov.u32 	%r113, %r117;
	@%p8 bra 	$L__BB1_13;
	setp.lt.s32 	%p9, %r3, 0;
	setp.eq.s32 	%p10, %r4, 1062207488;
	add.s32 	%r43, %r117, %r2;
	mul.wide.s32 	%rd6, %r43, 8;
	add.s64 	%rd7, %rd1, %rd6;
	ld.global.f64 	%fd50, [%rd7];
	add.s32 	%r44, %r117, %r8;
	mul.wide.s32 	%rd8, %r44, 8;
	add.s64 	%rd9, %rd1, %rd8;
	ld.global.f64 	%fd51, [%rd9];
	sub.f64 	%fd2, %fd50, %fd51;
	{
	.reg .b32 %temp; 
	mov.b64 	{%temp, %r10}, %fd2;
	}
	abs.f64 	%fd3, %fd2;
	{ // callseq 3, 0
	.param .b64 param0;
	st.param.f64 	[param0], %fd3;
	.param .b64 retval0;
	call.uni (retval0), 
	__internal_accurate_pow, 
	(
	param0
	);
	ld.param.f64 	%fd52, [retval0];
	} // callseq 3
	setp.lt.s32 	%p12, %r10, 0;
	neg.f64 	%fd54, %fd52;
	selp.f64 	%fd55, %fd54, %fd52, %p10;
	selp.f64 	%fd56, %fd55, %fd52, %p12;
	setp.eq.f64 	%p13, %fd2, 0d0000000000000000;
	selp.b32 	%r45, %r10, 0, %p10;
	or.b32  	%r46, %r45, 2146435072;
	selp.b32 	%r47, %r46, %r45, %p9;
	mov.b32 	%r48, 0;
	mov.b64 	%fd57, {%r48, %r47};
	selp.f64 	%fd145, %fd57, %fd56, %p13;
	add.f64 	%fd58, %fd2, 0d4000000000000000;
	{
	.reg .b32 %temp; 
	mov.b64 	{%temp, %r49}, %fd58;
	}
	and.b32  	%r50, %r49, 2146435072;
	setp.ne.s32 	%p14, %r50, 2146435072;
	@%p14 bra 	$L__BB1_9;
	setp.nan.f64 	%p15, %fd2, %fd2;
	@%p15 bra 	$L__BB1_8;
	setp.neu.f64 	%p16, %fd3, 0d7FF0000000000000;
	@%p16 bra 	$L__BB1_9;
	setp.lt.s32 	%p17, %r10, 0;
	or.b32  	%r51, %r5, -2147483648;
	selp.b32 	%r52, %r51, %r5, %p1;
	selp.b32 	%r53, %r52, %r5, %p17;
	mov.b32 	%r54, 0;
	mov.b64 	%fd145, {%r54, %r53};
	bra.uni 	$L__BB1_9;
$L__BB1_8:
	mov.f64 	%fd59, 0d4000000000000000;
	add.rn.f64 	%fd145, %fd2, %fd59;
$L__BB1_9:
	setp.eq.f64 	%p18, %fd2, 0d3FF0000000000000;
	mul.f64 	%fd60, %fd145, 0dBFE0000000000000;
	selp.f64 	%fd8, 0dBFE0000000000000, %fd60, %p18;
	fma.rn.f64 	%fd61, %fd8, 0d3FF71547652B82FE, 0d4338000000000000;
	{
	.reg .b32 %temp; 
	mov.b64 	{%r11, %temp}, %fd61;
	}
	mov.f64 	%fd62, 0dC338000000000000;
	add.rn.f64 	%fd63, %fd61, %fd62;
	fma.rn.f64 	%fd64, %fd63, 0dBFE62E42FEFA39EF, %fd8;
	fma.rn.f64 	%fd65, %fd63, 0dBC7ABC9E3B39803F, %fd64;
	fma.rn.f64 	%fd66, %fd65, 0d3E5ADE1569CE2BDF, 0d3E928AF3FCA213EA;
	fma.rn.f64 	%fd67, %fd66, %fd65, 0d3EC71DEE62401315;
	fma.rn.f64 	%fd68, %fd67, %fd65, 0d3EFA01997C89EB71;
	fma.rn.f64 	%fd69, %fd68, %fd65, 0d3F2A01A014761F65;
	fma.rn.f64 	%fd70, %fd69, %fd65, 0d3F56C16C1852B7AF;
	fma.rn.f64 	%fd71, %fd70, %fd65, 0d3F81111111122322;
	fma.rn.f64 	%fd72, %fd71, %fd65, 0d3FA55555555502A1;
	fma.rn.f64 	%fd73, %fd72, %fd65, 0d3FC5555555555511;
	fma.rn.f64 	%fd74, %fd73, %fd65, 0d3FE000000000000B;
	fma.rn.f64 	%fd75, %fd74, %fd65, 0d3FF0000000000000;
	fma.rn.f64 	%fd76, %fd75, %fd65, 0d3FF0000000000000;
	{
	.reg .b32 %temp; 
	mov.b64 	{%r12, %temp}, %fd76;
	}
	{
	.reg .b32 %temp; 
	mov.b64 	{%temp, %r13}, %fd76;
	}
	shl.b32 	%r55, %r11, 20;
	add.s32 	%r56, %r55, %r13;
	mov.b64 	%fd146, {%r12, %r56};
	{
	.reg .b32 %temp; 
	mov.b64 	{%temp, %r57}, %fd8;
	}
	mov.b32 	%f4, %r57;
	abs.f32 	%f1, %f4;
	setp.lt.f32 	%p19, %f1, 0f4086232B;
	@%p19 bra 	$L__BB1_12;
	setp.lt.f64 	%p20, %fd8, 0d0000000000000000;
	add.f64 	%fd77, %fd8, 0d7FF0000000000000;
	selp.f64 	%fd146, 0d0000000000000000, %fd77, %p20;
	setp.geu.f32 	%p21, %f1, 0f40874800;
	@%p21 bra 	$L__BB1_12;
	shr.u32 	%r58, %r11, 31;
	add.s32 	%r59, %r11, %r58;
	shr.s32 	%r60, %r59, 1;
	shl.b32 	%r61, %r60, 20;
	add.s32 	%r62, %r13, %r61;
	mov.b64 	%fd78, {%r12, %r62};
	sub.s32 	%r63, %r11, %r60;
	shl.b32 	%r64, %r63, 20;
	add.s32 	%r65, %r64, 1072693248;
	mov.b32 	%r66, 0;
	mov.b64 	%fd79, {%r66, %r65};
	mul.f64 	%fd146, %fd79, %fd78;
$L__BB1_12:
	mul.f64 	%fd154, %fd146, 0d3FD9884533D43651;
	mov.u32 	%r113, %r9;
$L__BB1_13:
	setp.eq.s32 	%p22, %r35, %r9;
	mov.u32 	%r117, %r35;
	@%p22 bra 	$L__BB1_32;
	sub.s32 	%r116, %r113, %r35;
	add.s32 	%r115, %r113, %r8;
	add.s32 	%r114, %r2, %r113;
$L__BB1_15:
	setp.lt.s32 	%p23, %r3, 0;
	setp.eq.s32 	%p24, %r4, 1062207488;
	mul.wide.s32 	%rd10, %r115, 8;
	add.s64 	%rd2, %rd11, %rd10;
	mul.wide.s32 	%rd12, %r114, 8;
	add.s64 	%rd3, %rd11, %rd12;
	ld.global.f64 	%fd80, [%rd3+-8];
	ld.global.f64 	%fd81, [%rd2+-8];
	sub.f64 	%fd17, %fd80, %fd81;
	{
	.reg .b32 %temp; 
	mov.b64 	{%temp, %r21}, %fd17;
	}
	abs.f64 	%fd18, %fd17;
	{ // callseq 4, 0
	.param .b64 param0;
	st.param.f64 	[param0], %fd18;
	.param .b64 retval0;
	call.uni (retval0), 
	__internal_accurate_pow, 
	(
	param0
	);
	ld.param.f64 	%fd82, [retval0];
	} // callseq 4
	setp.lt.s32 	%p26, %r21, 0;
	neg.f64 	%fd84, %fd82;
	selp.f64 	%fd85, %fd84, %fd82, %p24;
	selp.f64 	%fd86, %fd85, %fd82, %p26;
	setp.eq.f64 	%p27, %fd17, 0d0000000000000000;
	selp.b32 	%r67, %r21, 0, %p24;
	or.b32  	%r68, %r67, 2146435072;
	selp.b32 	%r69, %r68, %r67, %p23;
	mov.b32 	%r70, 0;
	mov.b64 	%fd87, {%r70, %r69};
	selp.f64 	%fd150, %fd87, %fd86, %p27;
	add.f64 	%fd88, %fd17, 0d4000000000000000;
	{
	.reg .b32 %temp; 
	mov.b64 	{%temp, %r71}, %fd88;
	}
	and.b32  	%r72, %r71, 2146435072;
	setp.ne.s32 	%p28, %r72, 2146435072;
	@%p28 bra 	$L__BB1_20;
	setp.num.f64 	%p29, %fd17, %fd17;
	@%p29 bra 	$L__BB1_18;
	mov.f64 	%fd89, 0d4000000000000000;
	add.rn.f64 	%fd150, %fd17, %fd89;
	bra.uni 	$L__BB1_20;
$L__BB1_18:
	setp.neu.f64 	%p30, %fd18, 0d7FF0000000000000;
	@%p30 bra 	$L__BB1_20;
	or.b32  	%r73, %r5, -2147483648;
	selp.b32 	%r74, %r73, %r5, %p1;
	selp.b32 	%r75, %r74, %r5, %p26;
	mov.b32 	%r76, 0;
	mov.b64 	%fd150, {%r76, %r75};
$L__BB1_20:
	setp.eq.f64 	%p32, %fd17, 0d3FF0000000000000;
	mul.f64 	%fd90, %fd150, 0dBFE0000000000000;
	selp.f64 	%fd23, 0dBFE0000000000000, %fd90, %p32;
	fma.rn.f64 	%fd91, %fd23, 0d3FF71547652B82FE, 0d4338000000000000;
	{
	.reg .b32 %temp; 
	mov.b64 	{%r22, %temp}, %fd91;
	}
	mov.f64 	%fd92, 0dC338000000000000;
	add.rn.f64 	%fd93, %fd91, %fd92;
	fma.rn.f64 	%fd94, %fd93, 0dBFE62E42FEFA39EF, %fd23;
	fma.rn.f64 	%fd95, %fd93, 0dBC7ABC9E3B39803F, %fd94;
	fma.rn.f64 	%fd96, %fd95, 0d3E5ADE1569CE2BDF, 0d3E928AF3FCA213EA;
	fma.rn.f64 	%fd97, %fd96, %fd95, 0d3EC71DEE62401315;
	fma.rn.f64 	%fd98, %fd97, %fd95, 0d3EFA01997C89EB71;
	fma.rn.f64 	%fd99, %fd98, %fd95, 0d3F2A01A014761F65;
	fma.rn.f64 	%fd100, %fd99, %fd95, 0d3F56C16C1852B7AF;
	fma.rn.f64 	%fd101, %fd100, %fd95, 0d3F81111111122322;
	fma.rn.f64 	%fd102, %fd101, %fd95, 0d3FA55555555502A1;
	fma.rn.f64 	%fd103, %fd102, %fd95, 0d3FC5555555555511;
	fma.rn.f64 	%fd104, %fd103, %fd95, 0d3FE000000000000B;
	fma.rn.f64 	%fd105, %fd104, %fd95, 0d3FF0000000000000;
	fma.rn.f64 	%fd106, %fd105, %fd95, 0d3FF0000000000000;
	{
	.reg .b32 %temp; 
	mov.b64 	{%r23, %temp}, %fd106;
	}
	{
	.reg .b32 %temp; 
	mov.b64 	{%temp, %r24}, %fd106;
	}
	shl.b32 	%r77, %r22, 20;
	add.s32 	%r78, %r77, %r24;
	mov.b64 	%fd151, {%r23, %r78};
	{
	.reg .b32 %temp; 
	mov.b64 	{%temp, %r79}, %fd23;
	}
	mov.b32 	%f5, %r79;
	abs.f32 	%f2, %f5;
	setp.lt.f32 	%p33, %f2, 0f4086232B;
	@%p33 bra 	$L__BB1_23;
	setp.lt.f64 	%p34, %fd23, 0d0000000000000000;
	add.f64 	%fd107, %fd23, 0d7FF0000000000000;
	selp.f64 	%fd151, 0d0000000000000000, %fd107, %p34;
	setp.geu.f32 	%p35, %f2, 0f40874800;
	@%p35 bra 	$L__BB1_23;
	shr.u32 	%r80, %r22, 31;
	add.s32 	%r81, %r22, %r80;
	shr.s32 	%r82, %r81, 1;
	shl.b32 	%r83, %r82, 20;
	add.s32 	%r84, %r24, %r83;
	mov.b64 	%fd108, {%r23, %r84};
	sub.s32 	%r85, %r22, %r82;
	shl.b32 	%r86, %r85, 20;
	add.s32 	%r87, %r86, 1072693248;
	mov.b32 	%r88, 0;
	mov.b64 	%fd109, {%r88, %r87};
	mul.f64 	%fd151, %fd109, %fd108;
$L__BB1_23:
	mul.f64 	%fd110, %fd151, 0d3FD9884533D43651;
	mul.f64 	%fd28, %fd154, %fd110;
	ld.global.f64 	%fd111, [%rd3];
	ld.global.f64 	%fd112, [%rd2];
	sub.f64 	%fd29, %fd111, %fd112;
	{
	.reg .b32 %temp; 
	mov.b64 	{%temp, %r25}, %fd29;
	}
	abs.f64 	%fd30, %fd29;
	{ // callseq 5, 0
	.param .b64 param0;
	st.param.f64 	[param0], %fd30;
	.param .b64 retval0;
	call.uni (retval0), 
	__internal_accurate_pow, 
	(
	param0
	);
	ld.param.f64 	%fd113, [retval0];
	} // callseq 5
	setp.lt.s32 	%p39, %r25, 0;
	neg.f64 	%fd115, %fd113;
	selp.f64 	%fd116, %fd115, %fd113, %p24;
	selp.f64 	%fd117, %fd116, %fd113, %p39;
	setp.eq.f64 	%p40, %fd29, 0d0000000000000000;
	selp.b32 	%r89, %r25, 0, %p24;
	or.b32  	%r90, %r89, 2146435072;
	selp.b32 	%r91, %r90, %r89, %p23;
	mov.b32 	%r92, 0;
	mov.b64 	%fd118, {%r92, %r91};
	selp.f64 	%fd152, %fd118, %fd117, %p40;
	add.f64 	%fd119, %fd29, 0d4000000000000000;
	{
	.reg .b32 %temp; 
	mov.b64 	{%temp, %r93}, %fd119;
	}
	and.b32  	%r94, %r93, 2146435072;
	setp.ne.s32 	%p41, %r94, 2146435072;
	@%p41 bra 	$L__BB1_28;
	setp.nan.f64 	%p42, %fd29, %fd29;
	@%p42 bra 	$L__BB1_27;
	setp.neu.f64 	%p43, %fd30, 0d7FF0000000000000;
	@%p43 bra 	$L__BB1_28;
	setp.lt.s32 	%p44, %r25, 0;
	or.b32  	%r95, %r5, -2147483648;
	selp.b32 	%r96, %r95, %r5, %p1;
	selp.b32 	%r97, %r96, %r5, %p44;
	mov.b32 	%r98, 0;
	mov.b64 	%fd152, {%r98, %r97};
	bra.uni 	$L__BB1_28;
$L__BB1_27:
	mov.f64 	%fd120, 0d4000000000000000;
	add.rn.f64 	%fd152, %fd29, %fd120;
$L__BB1_28:
	setp.eq.f64 	%p45, %fd29, 0d3FF0000000000000;
	mul.f64 	%fd121, %fd152, 0dBFE0000000000000;
	selp.f64 	%fd35, 0dBFE0000000000000, %fd121, %p45;
	fma.rn.f64 	%fd122, %fd35, 0d3FF71547652B82FE, 0d4338000000000000;
	{
	.reg .b32 %temp; 
	mov.b64 	{%r26, %temp}, %fd122;
	}
	mov.f64 	%fd123, 0dC338000000000000;
	add.rn.f64 	%fd124, %fd122, %fd123;
	fma.rn.f64 	%fd125, %fd124, 0dBFE62E42FEFA39EF, %fd35;
	fma.rn.f64 	%fd126, %fd124, 0dBC7ABC9E3B39803F, %fd125;
	fma.rn.f64 	%fd127, %fd126, 0d3E5ADE1569CE2BDF, 0d3E928AF3FCA213EA;
	fma.rn.f64 	%fd128, %fd127, %fd126, 0d3EC71DEE62401315;
	fma.rn.f64 	%fd129, %fd128, %fd126, 0d3EFA01997C89EB71;
	fma.rn.f64 	%fd130, %fd129, %fd126, 0d3F2A01A014761F65;
	fma.rn.f64 	%fd131, %fd130, %fd126, 0d3F56C16C1852B7AF;
	fma.rn.f64 	%fd132, %fd131, %fd126, 0d3F81111111122322;
	fma.rn.f64 	%fd133, %fd132, %fd126, 0d3FA55555555502A1;
	fma.rn.f64 	%fd134, %fd133, %fd126, 0d3FC5555555555511;
	fma.rn.f64 	%fd135, %fd134, %fd126, 0d3FE000000000000B;
	fma.rn.f64 	%fd136, %fd135, %fd126, 0d3FF0000000000000;
	fma.rn.f64 	%fd137, %fd136, %fd126, 0d3FF0000000000000;
	{
	.reg .b32 %temp; 
	mov.b64 	{%r27, %temp}, %fd137;
	}
	{
	.reg .b32 %temp; 
	mov.b64 	{%temp, %r28}, %fd137;
	}
	shl.b32 	%r99, %r26, 20;
	add.s32 	%r100, %r99, %r28;
	mov.b64 	%fd153, {%r27, %r100};
	{
	.reg .b32 %temp; 
	mov.b64 	{%temp, %r101}, %fd35;
	}
	mov.b32 	%f6, %r101;
	abs.f32 	%f3, %f6;
	setp.lt.f32 	%p46, %f3, 0f4086232B;
	@%p46 bra 	$L__BB1_31;
	setp.lt.f64 	%p47, %fd35, 0d0000000000000000;
	add.f64 	%fd138, %fd35, 0d7FF0000000000000;
	selp.f64 	%fd153, 0d0000000000000000, %fd138, %p47;
	setp.geu.f32 	%p48, %f3, 0f40874800;
	@%p48 bra 	$L__BB1_31;
	shr.u32 	%r102, %r26, 31;
	add.s32 	%r103, %r26, %r102;
	shr.s32 	%r104, %r103, 1;
	shl.b32 	%r105, %r104, 20;
	add.s32 	%r106, %r28, %r105;
	mov.b64 	%fd139, {%r27, %r106};
	sub.s32 	%r107, %r26, %r104;
	shl.b32 	%r108, %r107, 20;
	add.s32 	%r109, %r108, 1072693248;
	mov.b32 	%r110, 0;
	mov.b64 	%fd140, {%r110, %r109};
	mul.f64 	%fd153, %fd140, %fd139;
$L__BB1_31:
	mul.f64 	%fd141, %fd153, 0d3FD9884533D43651;
	mul.f64 	%fd154, %fd28, %fd141;
	add.s32 	%r116, %r116, 2;
	add.s32 	%r115, %r115, 2;
	add.s32 	%r114, %r114, 2;
	setp.ne.s32 	%p49, %r116, 0;
	mov.u32 	%r117, %r35;
	@%p49 bra 	$L__BB1_15;
$L__BB1_32:
	add.f64 	%fd155, %fd155, %fd154;
	add.s32 	%r112, %r112, 1;
	setp.ne.s32 	%p50, %r112, %r34;
	@%p50 bra 	$L__BB1_2;
$L__BB1_33:
	ld.param.u64 	%rd16, [_Z16KDEMultivariantePKdPdiii_param_1];
	cvta.to.global.u64 	%rd13, %rd16;
	cvt.rn.f64.s32 	%fd142, %r34;
	div.rn.f64 	%fd143, %fd155, %fd142;
	mul.wide.s32 	%rd14, %r1, 8;
	add.s64 	%rd15, %rd13, %rd14;
	st.global.f64 	[%rd15], %fd143;
	ret;

}
.func  (.param .b64 func_retval0) __internal_accurate_pow(
	.param .b64 __internal_accurate_pow_param_0
)
{
	.reg .pred 	%p<8>;
	.reg .b32 	%r<49>;
	.reg .b32 	%f<3>;
	.reg .b64 	%fd<109>;

	ld.param.f64 	%fd10, [__internal_accurate_pow_param_0];
	{
	.reg .b32 %temp; 
	mov.b64 	{%temp, %r46}, %fd10;
	}
	{
	.reg .b32 %temp; 
	mov.b64 	{%r45, %temp}, %fd10;
	}
	shr.u32 	%r47, %r46, 20;
	setp.gt.u32 	%p1, %r46, 1048575;
	@%p1 bra 	$L__BB2_2;
	mul.f64 	%fd11, %fd10, 0d4350000000000000;
	{
	.reg .b32 %temp; 
	mov.b64 	{%temp, %r46}, %fd11;
	}
	{
	.reg .b32 %temp; 
	mov.b64 	{%r45, %temp}, %fd11;
	}
	shr.u32 	%r16, %r46, 20;
	add.s32 	%r47, %r16, -54;
$L__BB2_2:
	add.s32 	%r48, %r47, -1023;
	and.b32  	%r17, %r46, -2146435073;
	or.b32  	%r18, %r17, 1072693248;
	mov.b64 	%fd107, {%r45, %r18};
	setp.lt.u32 	%p2, %r18, 1073127583;
	@%p2 bra 	$L__BB2_4;
	{
	.reg .b32 %temp; 
	mov.b64 	{%r19, %temp}, %fd107;
	}
	{
	.reg .b32 %temp; 
	mov.b64 	{%temp, %r20}, %fd107;
	}
	add.s32 	%r21, %r20, -1048576;
	mov.b64 	%fd107, {%r19, %r21};
	add.s32 	%r48, %r47, -1022;
$L__BB2_4:
	add.f64 	%fd12, %fd107, 0dBFF0000000000000;
	add.f64 	%fd13, %fd107, 0d3FF0000000000000;
	rcp.approx.ftz.f64 	%fd14, %fd13;
	neg.f64 	%fd15, %fd13;
	fma.rn.f64 	%fd16, %fd15, %fd14, 0d3FF0000000000000;
	fma.rn.f64 	%fd17, %fd16, %fd16, %fd16;
	fma.rn.f64 	%fd18, %fd17, %fd14, %fd14;
	mul.f64 	%fd19, %fd12, %fd18;
	fma.rn.f64 	%fd20, %fd12, %fd18, %fd19;
	mul.f64 	%fd21, %fd20, %fd20;
	fma.rn.f64 	%fd22, %fd21, 0d3EB0F5FF7D2CAFE2, 0d3ED0F5D241AD3B5A;
	fma.rn.f64 	%fd23, %fd22, %fd21, 0d3EF3B20A75488A3F;
	fma.rn.f64 	%fd24, %fd23, %fd21, 0d3F1745CDE4FAECD5;
	fma.rn.f64 	%fd25, %fd24, %fd21, 0d3F3C71C7258A578B;
	fma.rn.f64 	%fd26, %fd25, %fd21, 0d3F6249249242B910;
	fma.rn.f64 	%fd27, %fd26, %fd21, 0d3F89999999999DFB;
	sub.f64 	%fd28, %fd12, %fd20;
	add.f64 	%fd29, %fd28, %fd28;
	neg.f64 	%fd30, %fd20;
	fma.rn.f64 	%fd31, %fd30, %fd12, %fd29;
	mul.f64 	%fd32, %fd18, %fd31;
	fma.rn.f64 	%fd33, %fd21, %fd27, 0d3FB5555555555555;
	mov.f64 	%fd34, 0d3FB5555555555555;
	sub.f64 	%fd35, %fd34, %fd33;
	fma.rn.f64 	%fd36, %fd21, %fd27, %fd35;
	add.f64 	%fd37, %fd36, 0dBC46A4CB00B9E7B0;
	add.f64 	%fd38, %fd33, %fd37;
	sub.f64 	%fd39, %fd33, %fd38;
	add.f64 	%fd40, %fd37, %fd39;
	mul.rn.f64 	%fd41, %fd20, %fd20;
	neg.f64 	%fd42, %fd41;
	fma.rn.f64 	%fd43, %fd20, %fd20, %fd42;
	{
	.reg .b32 %temp; 
	mov.b64 	{%r22, %temp}, %fd32;
	}
	{
	.reg .b32 %temp; 
	mov.b64 	{%temp, %r23}, %fd32;
	}
	add.s32 	%r24, %r23, 1048576;
	mov.b64 	%fd44, {%r22, %r24};
	fma.rn.f64 	%fd45, %fd20, %fd44, %fd43;
	mul.rn.f64 	%fd46, %fd41, %fd20;
	neg.f64 	%fd47, %fd46;
	fma.rn.f64 	%fd48, %fd41, %fd20, %fd47;
	fma.rn.f64 	%fd49, %fd41, %fd32, %fd48;
	fma.rn.f64 	%fd50, %fd45, %fd20, %fd49;
	mul.rn.f64 	%fd51, %fd38, %fd46;
	neg.f64 	%fd52, %fd51;
	fma.rn.f64 	%fd53, %fd38, %fd46, %fd52;
	fma.rn.f64 	%fd54, %fd38, %fd50, %fd53;
	fma.rn.f64 	%fd55, %fd40, %fd46, %fd54;
	add.f64 	%fd56, %fd51, %fd55;
	sub.f64 	%fd57, %fd51, %fd56;
	add.f64 	%fd58, %fd55, %fd57;
	add.f64 	%fd59, %fd20, %fd56;
	sub.f64 	%fd60, %fd20, %fd59;
	add.f64 	%fd61, %fd56, %fd60;
	add.f64 	%fd62, %fd58, %fd61;
	add.f64 	%fd63, %fd32, %fd62;
	add.f64 	%fd64, %fd59, %fd63;
	sub.f64 	%fd65, %fd59, %fd64;
	add.f64 	%fd66, %fd63, %fd65;
	xor.b32  	%r25, %r48, -2147483648;
	mov.b32 	%r26, 1127219200;
	mov.b64 	%fd67, {%r25, %r26};
	mov.b32 	%r27, -2147483648;
	mov.b64 	%fd68, {%r27, %r26};
	sub.f64 	%fd69, %fd67, %fd68;
	fma.rn.f64 	%fd70, %fd69, 0d3FE62E42FEFA39EF, %fd64;
	fma.rn.f64 	%fd71, %fd69, 0dBFE62E42FEFA39EF, %fd70;
	sub.f64 	%fd72, %fd71, %fd64;
	sub.f64 	%fd73, %fd66, %fd72;
	fma.rn.f64 	%fd74, %fd69, 0d3C7ABC9E3B39803F, %fd73;
	add.f64 	%fd75, %fd70, %fd74;
	sub.f64 	%fd76, %fd70, %fd75;
	add.f64 	%fd77, %fd74, %fd76;
	mov.f64 	%fd78, 0d4000000000000000;
	{
	.reg .b32 %temp; 
	mov.b64 	{%temp, %r28}, %fd78;
	}
	{
	.reg .b32 %temp; 
	mov.b64 	{%r29, %temp}, %fd78;
	}
	shl.b32 	%r30, %r28, 1;
	setp.gt.u32 	%p3, %r30, -33554433;
	and.b32  	%r31, %r28, -15728641;
	selp.b32 	%r32, %r31, %r28, %p3;
	mov.b64 	%fd79, {%r29, %r32};
	mul.rn.f64 	%fd80, %fd75, %fd79;
	neg.f64 	%fd81, %fd80;
	fma.rn.f64 	%fd82, %fd75, %fd79, %fd81;
	fma.rn.f64 	%fd83, %fd77, %fd79, %fd82;
	add.f64 	%fd4, %fd80, %fd83;
	sub.f64 	%fd84, %fd80, %fd4;
	add.f64 	%fd5, %fd83, %fd84;
	fma.rn.f64 	%fd85, %fd4, 0d3FF71547652B82FE, 0d4338000000000000;
	{
	.reg .b32 %temp; 
	mov.b64 	{%r13, %temp}, %fd85;
	}
	mov.f64 	%fd86, 0dC338000000000000;
	add.rn.f64 	%fd87, %fd85, %fd86;
	fma.rn.f64 	%fd88, %fd87, 0dBFE62E42FEFA39EF, %fd4;
	fma.rn.f64 	%fd89, %fd87, 0dBC7ABC9E3B39803F, %fd88;
	fma.rn.f64 	%fd90, %fd89, 0d3E5ADE1569CE2BDF, 0d3E928AF3FCA213EA;
	fma.rn.f64 	%fd91, %fd90, %fd89, 0d3EC71DEE62401315;
	fma.rn.f64 	%fd92, %fd91, %fd89, 0d3EFA01997C89EB71;
	fma.rn.f64 	%fd93, %fd92, %fd89, 0d3F2A01A014761F65;
	fma.rn.f64 	%fd94, %fd93, %fd89, 0d3F56C16C1852B7AF;
	fma.rn.f64 	%fd95, %fd94, %fd89, 0d3F81111111122322;
	fma.rn.f64 	%fd96, %fd95, %fd89, 0d3FA55555555502A1;
	fma.rn.f64 	%fd97, %fd96, %fd89, 0d3FC5555555555511;
	fma.rn.f64 	%fd98, %fd97, %fd89, 0d3FE000000000000B;
	fma.rn.f64 	%fd99, %fd98, %fd89, 0d3FF0000000000000;
	fma.rn.f64 	%fd100, %fd99, %fd89, 0d3FF0000000000000;
	{
	.reg .b32 %temp; 
	mov.b64 	{%r14, %temp}, %fd100;
	}
	{
	.reg .b32 %temp; 
	mov.b64 	{%temp, %r15}, %fd100;
	}
	shl.b32 	%r33, %r13, 20;
	add.s32 	%r34, %r33, %r15;
	mov.b64 	%fd108, {%r14, %r34};
	{
	.reg .b32 %temp; 
	mov.b64 	{%temp, %r35}, %fd4;
	}
	mov.b32 	%f2, %r35;
	abs.f32 	%f1, %f2;
	setp.lt.f32 	%p4, %f1, 0f4086232B;
	@%p4 bra 	$L__BB2_7;
	setp.lt.f64 	%p5, %fd4, 0d0000000000000000;
	add.f64 	%fd101, %fd4, 0d7FF0000000000000;
	selp.f64 	%fd108, 0d0000000000000000, %fd101, %p5;
	setp.geu.f32 	%p6, %f1, 0f40874800;
	@%p6 bra 	$L__BB2_7;
	shr.u32 	%r36, %r13, 31;
	add.s32 	%r37, %r13, %r36;
	shr.s32 	%r38, %r37, 1;
	shl.b32 	%r39, %r38, 20;
	add.s32 	%r40, %r15, %r39;
	mov.b64 	%fd102, {%r14, %r40};
	sub.s32 	%r41, %r13, %r38;
	shl.b32 	%r42, %r41, 20;
	add.s32 	%r43, %r42, 1072693248;
	mov.b32 	%r44, 0;
	mov.b64 	%fd103, {%r44, %r43};
	mul.f64 	%fd108, %fd103, %fd102;
$L__BB2_7:
	abs.f64 	%fd104, %fd108;
	setp.eq.f64 	%p7, %fd104, 0d7FF0000000000000;
	fma.rn.f64 	%fd105, %fd108, %fd5, %fd108;
	selp.f64 	%fd106, %fd108, %fd105, %p7;
	st.param.f64 	[func_retval0], %fd106;
	ret;

}


// ===== COMPILED SASS (sm_100) =====

	.target	sm_100

	.elftype	@"ET_EXEC"


//--------------------- .note.nv.tkinfo           --------------------------
	.section	.note.nv.tkinfo,"",@"SHT_NOTE"
	.sectionflags	@"SHF_NOTE_NV_TKINFO"
	.tkinfo
        /*0018*/ 	.word	0x00000002
        /*0030*/ 	.string	""
        /*0030*/ 	.string	"ptxas"
        /*0030*/ 	.string	"Cuda compilation tools, release 13.0, V13.0.88"
        /*0030*/ 	.string	"Build cuda_13.0.r13.0/compiler.36424714_0"
        /*0030*/ 	.string	"-arch sm_100 -m 64 "



//--------------------- .note.nv.cuinfo           --------------------------
	.section	.note.nv.cuinfo,"",@"SHT_NOTE"
	.sectionflags	@"SHF_NOTE_NV_CUINFO"
        /*0018*/ 	.short	0x0002
        /*001a*/ 	.short	0x0064
        /*001c*/ 	.short	0x0082
	.zero		2


//--------------------- .nv.info                  --------------------------
	.section	.nv.info,"",@"SHT_CUDA_INFO"
	.align	4


	//----- nvinfo : EIATTR_REGCOUNT
	.align		4
        /*0000*/ 	.byte	0x04, 0x2f
        /*0002*/ 	.short	(.L_1 - .L_0)
	.align		4
.L_0:
        /*0004*/ 	.word	index@(_Z3KDEPKdPdii)
        /*0008*/ 	.word	0x00000020


	//----- nvinfo : EIATTR_FRAME_SIZE
	.align		4
.L_1:
        /*000c*/ 	.byte	0x04, 0x11
        /*000e*/ 	.short	(.L_3 - .L_2)
	.align		4
.L_2:
        /*0010*/ 	.word	index@($_Z3KDEPKdPdii$__internal_accurate_pow)
        /*0014*/ 	.word	0x00000000


	//----- nvinfo : EIATTR_FRAME_SIZE
	.align		4
.L_3:
        /*0018*/ 	.byte	0x04, 0x11
        /*001a*/ 	.short	(.L_5 - .L_4)
	.align		4
.L_4:
        /*001c*/ 	.word	index@($__internal_1_$__cuda_sm20_div_rn_f64_full)
        /*0020*/ 	.word	0x00000000


	//----- nvinfo : EIATTR_FRAME_SIZE
	.align		4
.L_5:
        /*0024*/ 	.byte	0x04, 0x11
        /*0026*/ 	.short	(.L_7 - .L_6)
	.align		4
.L_6:
        /*0028*/ 	.word	index@(_Z3KDEPKdPdii)
        /*002c*/ 	.word	0x00000000


	//----- nvinfo : EIATTR_REGCOUNT
	.align		4
.L_7:
        /*0030*/ 	.byte	0x04, 0x2f
        /*0032*/ 	.short	(.L_9 - .L_8)
	.align		4
.L_8:
        /*0034*/ 	.word	index@(_Z16KDEMultivariantePKdPdiii)
        /*0038*/ 	.word	0x00000020


	//----- nvinfo : EIATTR_FRAME_SIZE
	.align		4
.L_9:
        /*003c*/ 	.byte	0x04, 0x11
        /*003e*/ 	.short	(.L_11 - .L_10)
	.align		4
.L_10:
        /*0040*/ 	.word	index@($_Z16KDEMultivariantePKdPdiii$__internal_accurate_pow)
        /*0044*/ 	.word	0x00000000


	//----- nvinfo : EIATTR_FRAME_SIZE
	.align		4
.L_11:
        /*0048*/ 	.byte	0x04, 0x11
        /*004a*/ 	.short	(.L_13 - .L_12)
	.align		4
.L_12:
        /*004c*/ 	.word	index@($__internal_0_$__cuda_sm20_div_rn_f64_full)
        /*0050*/ 	.word	0x00000000


	//----- nvinfo : EIATTR_FRAME_SIZE
	.align		4
.L_13:
        /*0054*/ 	.byte	0x04, 0x11
        /*0056*/ 	.short	(.L_15 - .L_14)
	.align		4
.L_14:
        /*0058*/ 	.word	index@(_Z16KDEMultivariantePKdPdiii)
        /*005c*/ 	.word	0x00000000


	//----- nvinfo : EIATTR_MIN_STACK_SIZE
	.align		4
.L_15:
        /*0060*/ 	.byte	0x04, 0x12
        /*0062*/ 	.short	(.L_17 - .L_16)
	.align		4
.L_16:
        /*0064*/ 	.word	index@(_Z16KDEMultivariantePKdPdiii)
        /*0068*/ 	.word	0x00000000


	//----- nvinfo : EIATTR_MIN_STACK_SIZE
	.align		4
.L_17:
        /*006c*/ 	.byte	0x04, 0x12
        /*006e*/ 	.short	(.L_19 - .L_18)
	.align		4
.L_18:
        /*0070*/ 	.word	index@(_Z3KDEPKdPdii)
        /*0074*/ 	.word	0x00000000
.L_19:


//--------------------- .nv.compat                --------------------------
	.section	.nv.compat,"",@"SHT_CUDA_COMPAT_INFO"
	.align	4
        /*0000*/ 	.byte	0x02, 0x09, 0x00, 0x00, 0x02, 0x02, 0x01, 0x00, 0x02, 0x05, 0x05, 0x00, 0x03, 0x07, 0x01, 0x01
        /*0010*/ 	.byte	0x02, 0x03, 0x00, 0x00, 0x02, 0x06, 0x01, 0x00, 0x04, 0x0b, 0x08, 0x00, 0x01, 0x00, 0x00, 0x00
        /*0020*/ 	.byte	0x00, 0x00, 0x00, 0x00


//--------------------- .nv.info._Z16KDEMultivariantePKdPdiii --------------------------
	.section	.nv.info._Z16KDEMultivariantePKdPdiii,"",@"SHT_CUDA_INFO"
	.sectionflags	@""
	.align	4


	//----- nvinfo : EIATTR_CUDA_API_VERSION
	.align		4
        /*0000*/ 	.byte	0x04, 0x37
        /*0002*/ 	.short	(.L_21 - .L_20)
.L_20:
        /*0004*/ 	.word	0x00000082


	//----- nvinfo : EIATTR_KPARAM_INFO
	.align		4
.L_21:
        /*0008*/ 	.byte	0x04, 0x17
        /*000a*/ 	.short	(.L_23 - .L_22)
.L_22:
        /*000c*/ 	.word	0x00000000
        /*0010*/ 	.short	0x0004
        /*0012*/ 	.short	0x0018
        /*0014*/ 	.byte	0x00, 0xf0, 0x11, 0x00


	//----- nvinfo : EIATTR_KPARAM_INFO
	.align		4
.L_23:
        /*0018*/ 	.byte	0x04, 0x17
        /*001a*/ 	.short	(.L_25 - .L_24)
.L_24:
        /*001c*/ 	.word	0x00000000
        /*0020*/ 	.short	0x0003
        /*0022*/ 	.short	0x0014
        /*0024*/ 	.byte	0x00, 0xf0, 0x11, 0x00


	//----- nvinfo : EIATTR_KPARAM_INFO
	.align		4
.L_25:
        /*0028*/ 	.byte	0x04, 0x17
        /*002a*/ 	.short	(.L_27 - .L_26)
.L_26:
        /*002c*/ 	.word	0x00000000
        /*0030*/ 	.short	0x0002
        /*0032*/ 	.short	0x0010
        /*0034*/ 	.byte	0x00, 0xf0, 0x11, 0x00


	//----- nvinfo : EIATTR_KPARAM_INFO
	.align		4
.L_27:
        /*0038*/ 	.byte	0x04, 0x17
        /*003a*/ 	.short	(.L_29 - .L_28)
.L_28:
        /*003c*/ 	.word	0x00000000
        /*0040*/ 	.short	0x0001
        /*0042*/ 	.short	0x0008
        /*0044*/ 	.byte	0x00, 0xf5, 0x21, 0x00


	//----- nvinfo : EIATTR_KPARAM_INFO
	.align		4
.L_29:
        /*0048*/ 	.byte	0x04, 0x17
        /*004a*/ 	.short	(.L_31 - .L_30)
.L_30:
        /*004c*/ 	.word	0x00000000
        /*0050*/ 	.short	0x0000
        /*0052*/ 	.short	0x0000
        /*0054*/ 	.byte	0x00, 0xf5, 0x21, 0x00


	//----- nvinfo : EIATTR_SPARSE_MMA_MASK
	.align		4
.L_31:
        /*0058*/ 	.byte	0x03, 0x50
        /*005a*/ 	.short	0x0000


	//----- nvinfo : EIATTR_MAXREG_COUNT
	.align		4
        /*005c*/ 	.byte	0x03, 0x1b
        /*005e*/ 	.short	0x00ff


	//----- nvinfo : EIATTR_MERCURY_ISA_VERSION
	.align		4
        /*0060*/ 	.byte	0x03, 0x5f
        /*0062*/ 	.short	0x0101


	//----- nvinfo : EIATTR_VRC_CTA_INIT_COUNT
	.align		4
        /*0064*/ 	.byte	0x02, 0x4a
	.zero		1
	.zero		1


	//----- nvinfo : EIATTR_EXIT_INSTR_OFFSETS
	.align		4
        /*0068*/ 	.byte	0x04, 0x1c
        /*006a*/ 	.short	(.L_33 - .L_32)


	//   ....[0]....
.L_32:
        /*006c*/ 	.word	0x00001710


	//----- nvinfo : EIATTR_CRS_STACK_SIZE
	.align		4
.L_33:
        /*0070*/ 	.byte	0x04, 0x1e
        /*0072*/ 	.short	(.L_35 - .L_34)
.L_34:
        /*0074*/ 	.word	0x00000000


	//----- nvinfo : EIATTR_CBANK_PARAM_SIZE
	.align		4
.L_35:
        /*0078*/ 	.byte	0x03, 0x19
        /*007a*/ 	.short	0x001c


	//----- nvinfo : EIATTR_PARAM_CBANK
	.align		4
        /*007c*/ 	.byte	0x04, 0x0a
        /*007e*/ 	.short	(.L_37 - .L_36)
	.align		4
.L_36:
        /*0080*/ 	.word	index@(.nv.constant0._Z16KDEMultivariantePKdPdiii)
        /*0084*/ 	.short	0x0380
        /*0086*/ 	.short	0x001c


	//----- nvinfo : EIATTR_SW_WAR
	.align		4
.L_37:
        /*0088*/ 	.byte	0x04, 0x36
        /*008a*/ 	.short	(.L_39 - .L_38)
.L_38:
        /*008c*/ 	.word	0x00000008
.L_39:


//--------------------- .nv.info._Z3KDEPKdPdii    --------------------------
	.section	.nv.info._Z3KDEPKdPdii,"",@"SHT_CUDA_INFO"
	.sectionflags	@""
	.align	4


	//----- nvinfo : EIATTR_CUDA_API_VERSION
	.align		4
        /*0000*/ 	.byte	0x04, 0x37
        /*0002*/ 	.short	(.L_41 - .L_40)
.L_40:
        /*0004*/ 	.word	0x00000082


	//----- nvinfo : EIATTR_KPARAM_INFO
	.align		4
.L_41:
        /*0008*/ 	.byte	0x04, 0x17
        /*000a*/ 	.short	(.L_43 - .L_42)
.L_42:
        /*000c*/ 	.word	0x00000000
        /*0010*/ 	.short	0x0003
        /*0012*/ 	.short	0x0014
        /*0014*/ 	.byte	0x00, 0xf0, 0x11, 0x00


	//----- nvinfo : EIATTR_KPARAM_INFO
	.align		4
.L_43:
        /*0018*/ 	.byte	0x04, 0x17
        /*001a*/ 	.short	(.L_45 - .L_44)
.L_44:
        /*001c*/ 	.word	0x00000000
        /*0020*/ 	.short	0x0002
        /*0022*/ 	.short	0x0010
        /*0024*/ 	.byte	0x00, 0xf0, 0x11, 0x00


	//----- nvinfo : EIATTR_KPARAM_INFO
	.align		4
.L_45:
        /*0028*/ 	.byte	0x04, 0x17
        /*002a*/ 	.short	(.L_47 - .L_46)
.L_46:
        /*002c*/ 	.word	0x00000000
        /*0030*/ 	.short	0x0001
        /*0032*/ 	.short	0x0008
        /*0034*/ 	.byte	0x00, 0xf5, 0x21, 0x00


	//----- nvinfo : EIATTR_KPARAM_INFO
	.align		4
.L_47:
        /*0038*/ 	.byte	0x04, 0x17
        /*003a*/ 	.short	(.L_49 - .L_48)
.L_48:
        /*003c*/ 	.word	0x00000000
        /*0040*/ 	.short	0x0000
        /*0042*/ 	.short	0x0000
        /*0044*/ 	.byte	0x00, 0xf5, 0x21, 0x00


	//----- nvinfo : EIATTR_SPARSE_MMA_MASK
	.align		4
.L_49:
        /*0048*/ 	.byte	0x03, 0x50
        /*004a*/ 	.short	0x0000


	//----- nvinfo : EIATTR_MAXREG_COUNT
	.align		4
        /*004c*/ 	.byte	0x03, 0x1b
        /*004e*/ 	.short	0x00ff


	//----- nvinfo : EIATTR_MERCURY_ISA_VERSION
	.align		4
        /*0050*/ 	.byte	0x03, 0x5f
        /*0052*/ 	.short	0x0101


	//----- nvinfo : EIATTR_VRC_CTA_INIT_COUNT
	.align		4
        /*0054*/ 	.byte	0x02, 0x4a
	.zero		1
	.zero		1


	//----- nvinfo : EIATTR_EXIT_INSTR_OFFSETS
	.align		4
        /*0058*/ 	.byte	0x04, 0x1c
        /*005a*/ 	.short	(.L_51 - .L_50)


	//   ....[0]....
.L_50:
        /*005c*/ 	.word	0x00001e30


	//----- nvinfo : EIATTR_CRS_STACK_SIZE
	.align		4
.L_51:
        /*0060*/ 	.byte	0x04, 0x1e
        /*0062*/ 	.short	(.L_53 - .L_52)
.L_52:
        /*0064*/ 	.word	0x00000000


	//----- nvinfo : EIATTR_CBANK_PARAM_SIZE
	.align		4
.L_53:
        /*0068*/ 	.byte	0x03, 0x19
        /*006a*/ 	.short	0x0018


	//----- nvinfo : EIATTR_PARAM_CBANK
	.align		4
        /*006c*/ 	.byte	0x04, 0x0a
        /*006e*/ 	.short	(.L_55 - .L_54)
	.align		4
.L_54:
        /*0070*/ 	.word	index@(.nv.constant0._Z3KDEPKdPdii)
        /*0074*/ 	.short	0x0380
        /*0076*/ 	.short	0x0018


	//----- nvinfo : EIATTR_SW_WAR
	.align		4
.L_55:
        /*0078*/ 	.byte	0x04, 0x36
        /*007a*/ 	.short	(.L_57 - .L_56)
.L_56:
        /*007c*/ 	.word	0x00000008
.L_57:


//--------------------- .nv.callgraph             --------------------------
	.section	.nv.callgraph,"",@"SHT_CUDA_CALLGRAPH"
	.align	4
	.sectionentsize	8
	.align		4
        /*0000*/ 	.word	0x00000000
	.align		4
        /*0004*/ 	.word	0xffffffff
	.align		4
        /*0008*/ 	.word	0x00000000
	.align		4
        /*000c*/ 	.word	0xfffffffe
	.align		4
        /*0010*/ 	.word	0x00000000
	.align		4
        /*0014*/ 	.word	0xfffffffd
	.align		4
        /*0018*/ 	.word	0x00000000
	.align		4
        /*001c*/ 	.word	0xfffffffc


//--------------------- .text._Z16KDEMultivariantePKdPdiii --------------------------
	.section	.text._Z16KDEMultivariantePKdPdiii,"ax",@progbits
	.align	128
        .global         _Z16KDEMultivariantePKdPdiii
        .type           _Z16KDEMultivariantePKdPdiii,@function
        .size           _Z16KDEMultivariantePKdPdiii,(.L_x_73 - _Z16KDEMultivariantePKdPdiii)
        .other          _Z16KDEMultivariantePKdPdiii,@"STO_CUDA_ENTRY STV_DEFAULT"
_Z16KDEMultivariantePKdPdiii:
.text._Z16KDEMultivariantePKdPdiii:
[----:B------:R-:W-:Y:S01]  /*0000*/  LDC R1, c[0x0][0x37c] ;  /* 0x0000df00ff017b82 */ /* 0x000fe20000000800 */
[----:B------:R-:W0:Y:S01]  /*0010*/  S2R R3, SR_TID.X ;  /* 0x0000000000037919 */ /* 0x000e220000002100 */
[----:B------:R-:W1:Y:S06]  /*0020*/  LDCU UR8, c[0x0][0x394] ;  /* 0x00007280ff0877ac */ /* 0x000e6c0008000800 */
[----:B------:R-:W0:Y:S01]  /*0030*/  S2UR UR4, SR_CTAID.X ;  /* 0x00000000000479c3 */ /* 0x000e220000002500 */
[----:B------:R-:W-:Y:S01]  /*0040*/  CS2R R4, SRZ ;  /* 0x0000000000047805 */ /* 0x000fe2000001ff00 */
[----:B------:R-:W2:Y:S06]  /*0050*/  LDCU.64 UR12, c[0x0][0x358] ;  /* 0x00006b00ff0c77ac */ /* 0x000eac0008000a00 */
[----:B------:R-:W0:Y:S01]  /*0060*/  LDC R2, c[0x0][0x360] ;  /* 0x0000d800ff027b82 */ /* 0x000e220000000800 */
[----:B-1----:R-:W-:Y:S01]  /*0070*/  UISETP.GE.AND UP0, UPT, UR8, 0x1, UPT ;  /* 0x000000010800788c */ /* 0x002fe2000bf06270 */
[----:B0-----:R-:W-:-:S08]  /*0080*/  IMAD R2, R2, UR4, R3 ;  /* 0x0000000402027c24 */ /* 0x001fd0000f8e0203 */
[----:B--2---:R-:W-:Y:S05]  /*0090*/  BRA.U !UP0, `(.L_x_0) ;  /* 0x00000015083c7547 */ /* 0x004fea000b800000 */
[----:B------:R-:W0:Y:S01]  /*00a0*/  LDCU.64 UR6, c[0x0][0x380] ;  /* 0x00007000ff0677ac */ /* 0x000e220008000a00 */
[----:B------:R-:W-:Y:S01]  /*00b0*/  CS2R R4, SRZ ;  /* 0x0000000000047805 */ /* 0x000fe2000001ff00 */
[----:B------:R-:W-:Y:S01]  /*00c0*/  UMOV UR5, URZ ;  /* 0x000000ff00057c82 */ /* 0x000fe20008000000 */
[----:B------:R-:W-:Y:S01]  /*00d0*/  UMOV UR4, URZ ;  /* 0x000000ff00047c82 */ /* 0x000fe20008000000 */
[----:B0-----:R-:W-:-:S04]  /*00e0*/  UIADD3 UR6, UP0, UPT, UR6, 0x8, URZ ;  /* 0x0000000806067890 */ /* 0x001fc8000ff1e0ff */
[----:B------:R-:W-:-:S12]  /*00f0*/  UIADD3.X UR7, UPT, UPT, URZ, UR7, URZ, UP0, !UPT ;  /* 0x00000007ff077290 */ /* 0x000fd800087fe4ff */
.L_x_21:
[----:B0-----:R-:W0:Y:S01]  /*0100*/  LDCU UR14, c[0x0][0x398] ;  /* 0x00007300ff0e77ac */ /* 0x001e220008000800 */
[----:B------:R-:W-:Y:S02]  /*0110*/  IMAD.MOV.U32 R6, RZ, RZ, 0x0 ;  /* 0x00000000ff067424 */ /* 0x000fe400078e00ff */
[----:B------:R-:W-:Y:S01]  /*0120*/  IMAD.MOV.U32 R7, RZ, RZ, 0x3ff00000 ;  /* 0x3ff00000ff077424 */ /* 0x000fe200078e00ff */
[----:B0-----:R-:W-:-:S09]  /*0130*/  UISETP.GE.AND UP0, UPT, UR5, UR14, UPT ;  /* 0x0000000e0500728c */ /* 0x001fd2000bf06270 */
[----:B------:R-:W-:Y:S05]  /*0140*/  BRA.U UP0, `(.L_x_1) ;  /* 0x0000001100fc7547 */ /* 0x000fea000b800000 */
[----:B------:R-:W-:Y:S01]  /*0150*/  UIADD3 UR8, UPT, UPT, -UR5, UR14, URZ ;  /* 0x0000000e05087290 */ /* 0x000fe2000fffe1ff */
[----:B------:R-:W-:Y:S02]  /*0160*/  IMAD.MOV.U32 R6, RZ, RZ, 0x0 ;  /* 0x00000000ff067424 */ /* 0x000fe400078e00ff */
[----:B------:R-:W-:Y:S01]  /*0170*/  IMAD.MOV.U32 R7, RZ, RZ, 0x3ff00000 ;  /* 0x3ff00000ff077424 */ /* 0x000fe200078e00ff */
[----:B------:R-:W-:Y:S02]  /*0180*/  ULOP3.LUT UR9, UR8, 0x1, URZ, 0xc0, !UPT ;  /* 0x0000000108097892 */ /* 0x000fe4000f8ec0ff */
[----:B------:R-:W-:Y:S02]  /*0190*/  UIADD3 UR8, UPT, UPT, UR5, 0x1, URZ ;  /* 0x0000000105087890 */ /* 0x000fe4000fffe0ff */
[----:B------:R-:W-:-:S03]  /*01a0*/  UISETP.NE.U32.AND UP0, UPT, UR9, 0x1, UPT ;  /* 0x000000010900788c */ /* 0x000fc6000bf05070 */
[----:B------:R-:W-:-:S06]  /*01b0*/  UMOV UR9, UR5 ;  /* 0x0000000500097c82 */ /* 0x000fcc0008000000 */
[----:B------:R-:W-:Y:S05]  /*01c0*/  BRA.U UP0, `(.L_x_2) ;  /* 0x0000000500a07547 */ /* 0x000fea000b800000 */
[----:B------:R-:W0:Y:S01]  /*01d0*/  LDCU.64 UR16, c[0x0][0x380] ;  /* 0x00007000ff1077ac */ /* 0x000e220008000a00 */
[----:B------:R-:W-:Y:S01]  /*01e0*/  IMAD.U32 R3, RZ, RZ, UR5 ;  /* 0x00000005ff037e24 */ /* 0x000fe2000f8e00ff */
[----:B------:R-:W-:-:S03]  /*01f0*/  UIMAD UR10, UR4, UR14, UR5 ;  /* 0x0000000e040a72a4 */ /* 0x000fc6000f8e0205 */
[----:B------:R-:W-:Y:S01]  /*0200*/  IMAD R3, R2, UR14, R3 ;  /* 0x0000000e02037c24 */ /* 0x000fe2000f8e0203 */
[----:B0-----:R-:W-:Y:S02]  /*0210*/  UIMAD.WIDE UR10, UR10, 0x8, UR16 ;  /* 0x000000080a0a78a5 */ /* 0x001fe4000f8e0210 */
[----:B------:R-:W-:Y:S02]  /*0220*/  IMAD.U32 R8, RZ, RZ, UR16 ;  /* 0x00000010ff087e24 */ /* 0x000fe4000f8e00ff */
[----:B------:R-:W-:Y:S02]  /*0230*/  IMAD.U32 R9, RZ, RZ, UR17 ;  /* 0x00000011ff097e24 */ /* 0x000fe4000f8e00ff */
[----:B------:R-:W-:Y:S02]  /*0240*/  IMAD.U32 R10, RZ, RZ, UR10 ;  /* 0x0000000aff0a7e24 */ /* 0x000fe4000f8e00ff */
[----:B------:R-:W-:Y:S02]  /*0250*/  IMAD.U32 R11, RZ, RZ, UR11 ;  /* 0x0000000bff0b7e24 */ /* 0x000fe4000f8e00ff */
[----:B------:R-:W-:-:S04]  /*0260*/  IMAD.WIDE R8, R3, 0x8, R8 ;  /* 0x0000000803087825 */ /* 0x000fc800078e0208 */
[----:B------:R-:W2:Y:S04]  /*0270*/  LDG.E.64 R10, desc[UR12][R10.64] ;  /* 0x0000000c0a0a7981 */ /* 0x000ea8000c1e1b00 */
[----:B------:R-:W2:Y:S01]  /*0280*/  LDG.E.64 R6, desc[UR12][R8.64] ;  /* 0x0000000c08067981 */ /* 0x000ea2000c1e1b00 */
[----:B------:R-:W-:Y:S01]  /*0290*/  BSSY.RECONVERGENT B0, `(.L_x_3) ;  /* 0x0000006000007945 */ /* 0x000fe20003800200 */
[----:B------:R-:W-:Y:S01]  /*02a0*/  MOV R28, 0x2f0 ;  /* 0x000002f0001c7802 */ /* 0x000fe20000000f00 */
[----:B--2---:R-:W-:-:S08]  /*02b0*/  DADD R6, R6, -R10 ;  /* 0x0000000006067229 */ /* 0x004fd0000000080a */
[----:B------:R-:W-:-:S10]  /*02c0*/  DADD R12, -RZ, |R6| ;  /* 0x00000000ff0c7229 */ /* 0x000fd40000000506 */
[----:B------:R-:W-:-:S07]  /*02d0*/  IMAD.MOV.U32 R3, RZ, RZ, R13 ;  /* 0x000000ffff037224 */ /* 0x000fce00078e000d */
[----:B------:R-:W-:Y:S05]  /*02e0*/  CALL.REL.NOINC `($_Z16KDEMultivariantePKdPdiii$__internal_accurate_pow) ;  /* 0x0000001800847944 */ /* 0x000fea0003c00000 */
[----:B------:R-:W-:Y:S05]  /*02f0*/  BSYNC.RECONVERGENT B0 ;  /* 0x0000000000007941 */ /* 0x000fea0003800200 */
.L_x_3:
[C---:B------:R-:W-:Y:S01]  /*0300*/  DADD R8, R6.reuse, 2 ;  /* 0x4000000006087429 */ /* 0x040fe20000000000 */
[----:B------:R-:W-:Y:S01]  /*0310*/  BSSY.RECONVERGENT B0, `(.L_x_4) ;  /* 0x000000f000007945 */ /* 0x000fe20003800200 */
[----:B------:R-:W-:-:S08]  /*0320*/  DSETP.NEU.AND P0, PT, R6, RZ, PT ;  /* 0x000000ff0600722a */ /* 0x000fd00003f0d000 */
[----:B------:R-:W-:Y:S02]  /*0330*/  LOP3.LUT R8, R9, 0x7ff00000, RZ, 0xc0, !PT ;  /* 0x7ff0000009087812 */ /* 0x000fe400078ec0ff */
[----:B------:R-:W-:Y:S02]  /*0340*/  FSEL R9, R16, RZ, P0 ;  /* 0x000000ff10097208 */ /* 0x000fe40000000000 */
[----:B------:R-:W-:Y:S02]  /*0350*/  ISETP.NE.AND P1, PT, R8, 0x7ff00000, PT ;  /* 0x7ff000000800780c */ /* 0x000fe40003f25270 */
[----:B------:R-:W-:-:S11]  /*0360*/  FSEL R8, R3, RZ, P0 ;  /* 0x000000ff03087208 */ /* 0x000fd60000000000 */
[----:B------:R-:W-:Y:S05]  /*0370*/  @P1 BRA `(.L_x_5) ;  /* 0x0000000000201947 */ /* 0x000fea0003800000 */
[----:B------:R-:W-:-:S14]  /*0380*/  DSETP.NAN.AND P0, PT, R6, R6, PT ;  /* 0x000000060600722a */ /* 0x000fdc0003f08000 */
[----:B------:R-:W-:Y:S05]  /*0390*/  @P0 BRA `(.L_x_6) ;  /* 0x0000000000140947 */ /* 0x000fea0003800000 */
[----:B------:R-:W-:-:S14]  /*03a0*/  DSETP.NEU.AND P0, PT, |R6|, +INF , PT ;  /* 0x7ff000000600742a */ /* 0x000fdc0003f0d200 */
[----:B------:R-:W-:Y:S05]  /*03b0*/  @P0 BRA `(.L_x_5) ;  /* 0x0000000000100947 */ /* 0x000fea0003800000 */
[----:B------:R-:W-:Y:S02]  /*03c0*/  IMAD.MOV.U32 R8, RZ, RZ, 0x0 ;  /* 0x00000000ff087424 */ /* 0x000fe400078e00ff */
[----:B------:R-:W-:Y:S01]  /*03d0*/  IMAD.MOV.U32 R9, RZ, RZ, 0x7ff00000 ;  /* 0x7ff00000ff097424 */ /* 0x000fe200078e00ff */
[----:B------:R-:W-:Y:S06]  /*03e0*/  BRA `(.L_x_5) ;  /* 0x0000000000047947 */ /* 0x000fec0003800000 */
.L_x_6:
[----:B------:R-:W-:-:S11]  /*03f0*/  DADD R8, R6, 2 ;  /* 0x4000000006087429 */ /* 0x000fd60000000000 */
.L_x_5:
[----:B------:R-:W-:Y:S05]  /*0400*/  BSYNC.RECONVERGENT B0 ;  /* 0x0000000000007941 */ /* 0x000fea0003800200 */
.L_x_4:
[----:B------:R-:W-:Y:S01]  /*0410*/  DMUL R8, R8, -0.5 ;  /* 0xbfe0000008087828 */ /* 0x000fe20000000000 */
[----:B------:R-:W-:Y:S01]  /*0420*/  IMAD.MOV.U32 R10, RZ, RZ, 0x652b82fe ;  /* 0x652b82feff0a7424 */ /* 0x000fe200078e00ff */
[----:B------:R-:W-:Y:S01]  /*0430*/  DSETP.NEU.AND P0, PT, R6, 1, PT ;  /* 0x3ff000000600742a */ /* 0x000fe20003f0d000 */
[----:B------:R-:W-:Y:S01]  /*0440*/  MOV R11, 0x3ff71547 ;  /* 0x3ff71547000b7802 */ /* 0x000fe20000000f00 */
[----:B------:R-:W-:Y:S01]  /*0450*/  UMOV UR10, 0xfefa39ef ;  /* 0xfefa39ef000a7882 */ /* 0x000fe20000000000 */
[----:B------:R-:W-:Y:S01]  /*0460*/  UMOV UR11, 0x3fe62e42 ;  /* 0x3fe62e42000b7882 */ /* 0x000fe20000000000 */
[----:B------:R-:W-:Y:S04]  /*0470*/  BSSY.RECONVERGENT B0, `(.L_x_7) ;  /* 0x0000039000007945 */ /* 0x000fe80003800200 */
[----:B------:R-:W-:-:S02]  /*0480*/  FSEL R6, R8, RZ, P0 ;  /* 0x000000ff08067208 */ /* 0x000fc40000000000 */
[----:B------:R-:W-:-:S04]  /*0490*/  FSEL R7, R9, -1.75, P0 ;  /* 0xbfe0000009077808 */ /* 0x000fc80000000000 */
[----:B------:R-:W-:Y:S02]  /*04a0*/  FSETP.GEU.AND P0, PT, |R7|, 4.1917929649353027344, PT ;  /* 0x4086232b0700780b */ /* 0x000fe40003f0e200 */
[----:B------:R-:W-:-:S08]  /*04b0*/  DFMA R8, R6, R10, 6.75539944105574400000e+15 ;  /* 0x433800000608742b */ /* 0x000fd0000000000a */
[----:B------:R-:W-:-:S08]  /*04c0*/  DADD R10, R8, -6.75539944105574400000e+15 ;  /* 0xc3380000080a7429 */ /* 0x000fd00000000000 */
[----:B------:R-:W-:Y:S01]  /*04d0*/  DFMA R12, R10, -UR10, R6 ;  /* 0x8000000a0a0c7c2b */ /* 0x000fe20008000006 */
[----:B------:R-:W-:Y:S01]  /*04e0*/  UMOV UR10, 0x3b39803f ;  /* 0x3b39803f000a7882 */ /* 0x000fe20000000000 */
[----:B------:R-:W-:-:S06]  /*04f0*/  UMOV UR11, 0x3c7abc9e ;  /* 0x3c7abc9e000b7882 */ /* 0x000fcc0000000000 */
[----:B------:R-:W-:Y:S01]  /*0500*/  DFMA R10, R10, -UR10, R12 ;  /* 0x8000000a0a0a7c2b */ /* 0x000fe2000800000c */
[----:B------:R-:W-:Y:S01]  /*0510*/  UMOV UR10, 0x69ce2bdf ;  /* 0x69ce2bdf000a7882 */ /* 0x000fe20000000000 */
[----:B------:R-:W-:Y:S01]  /*0520*/  IMAD.MOV.U32 R12, RZ, RZ, -0x35dec16 ;  /* 0xfca213eaff0c7424 */ /* 0x000fe200078e00ff */
[----:B------:R-:W-:Y:S01]  /*0530*/  UMOV UR11, 0x3e5ade15 ;  /* 0x3e5ade15000b7882 */ /* 0x000fe20000000000 */
[----:B------:R-:W-:-:S06]  /*0540*/  IMAD.MOV.U32 R13, RZ, RZ, 0x3e928af3 ;  /* 0x3e928af3ff0d7424 */ /* 0x000fcc00078e00ff */
[----:B------:R-:W-:Y:S01]  /*0550*/  DFMA R12, R10, UR10, R12 ;  /* 0x0000000a0a0c7c2b */ /* 0x000fe2000800000c */
[----:B------:R-:W-:Y:S01]  /*0560*/  UMOV UR10, 0x62401315 ;  /* 0x62401315000a7882 */ /* 0x000fe20000000000 */
[----:B------:R-:W-:-:S06]  /*0570*/  UMOV UR11, 0x3ec71dee ;  /* 0x3ec71dee000b7882 */ /* 0x000fcc0000000000 */
[----:B------:R-:W-:Y:S01]  /*0580*/  DFMA R12, R10, R12, UR10 ;  /* 0x0000000a0a0c7e2b */ /* 0x000fe2000800000c */
        /* <DEDUP_REMOVED lines=20> */
[----:B------:R-:W-:-:S08]  /*06d0*/  DFMA R12, R10, R12, UR10 ;  /* 0x0000000a0a0c7e2b */ /* 0x000fd0000800000c */
[----:B------:R-:W-:-:S08]  /*06e0*/  DFMA R12, R10, R12, 1 ;  /* 0x3ff000000a0c742b */ /* 0x000fd0000000000c */
[----:B------:R-:W-:-:S10]  /*06f0*/  DFMA R12, R10, R12, 1 ;  /* 0x3ff000000a0c742b */ /* 0x000fd4000000000c */
[----:B------:R-:W-:Y:S02]  /*0700*/  IMAD R11, R8, 0x100000, R13 ;  /* 0x00100000080b7824 */ /* 0x000fe400078e020d */
[----:B------:R-:W-:Y:S01]  /*0710*/  IMAD.MOV.U32 R10, RZ, RZ, R12 ;  /* 0x000000ffff0a7224 */ /* 0x000fe200078e000c */
[----:B------:R-:W-:Y:S06]  /*0720*/  @!P0 BRA `(.L_x_8) ;  /* 0x0000000000348947 */ /* 0x000fec0003800000 */
[----:B------:R-:W-:Y:S01]  /*0730*/  FSETP.GEU.AND P1, PT, |R7|, 4.2275390625, PT ;  /* 0x408748000700780b */ /* 0x000fe20003f2e200 */
[C---:B------:R-:W-:Y:S02]  /*0740*/  DADD R10, R6.reuse, +INF ;  /* 0x7ff00000060a7429 */ /* 0x040fe40000000000 */
[----:B------:R-:W-:-:S08]  /*0750*/  DSETP.GEU.AND P0, PT, R6, RZ, PT ;  /* 0x000000ff0600722a */ /* 0x000fd00003f0e000 */
[----:B------:R-:W-:Y:S02]  /*0760*/  FSEL R10, R10, RZ, P0 ;  /* 0x000000ff0a0a7208 */ /* 0x000fe40000000000 */
[----:B------:R-:W-:Y:S01]  /*0770*/  @!P1 LEA.HI R0, R8, R8, RZ, 0x1 ;  /* 0x0000000808009211 */ /* 0x000fe200078f08ff */
[----:B------:R-:W-:Y:S01]  /*0780*/  @!P1 IMAD.MOV.U32 R6, RZ, RZ, R12 ;  /* 0x000000ffff069224 */ /* 0x000fe200078e000c */
[----:B------:R-:W-:Y:S02]  /*0790*/  FSEL R11, R11, RZ, P0 ;  /* 0x000000ff0b0b7208 */ /* 0x000fe40000000000 */
[----:B------:R-:W-:-:S05]  /*07a0*/  @!P1 SHF.R.S32.HI R7, RZ, 0x1, R0 ;  /* 0x00000001ff079819 */ /* 0x000fca0000011400 */
[----:B------:R-:W-:Y:S02]  /*07b0*/  @!P1 IMAD.IADD R8, R8, 0x1, -R7 ;  /* 0x0000000108089824 */ /* 0x000fe400078e0a07 */
[----:B------:R-:W-:-:S03]  /*07c0*/  @!P1 IMAD R7, R7, 0x100000, R13 ;  /* 0x0010000007079824 */ /* 0x000fc600078e020d */
[----:B------:R-:W-:Y:S01]  /*07d0*/  @!P1 LEA R9, R8, 0x3ff00000, 0x14 ;  /* 0x3ff0000008099811 */ /* 0x000fe200078ea0ff */
[----:B------:R-:W-:-:S06]  /*07e0*/  @!P1 IMAD.MOV.U32 R8, RZ, RZ, RZ ;  /* 0x000000ffff089224 */ /* 0x000fcc00078e00ff */
[----:B------:R-:W-:-:S11]  /*07f0*/  @!P1 DMUL R10, R6, R8 ;  /* 0x00000008060a9228 */ /* 0x000fd60000000000 */
.L_x_8:
[----:B------:R-:W-:Y:S05]  /*0800*/  BSYNC.RECONVERGENT B0 ;  /* 0x0000000000007941 */ /* 0x000fea0003800200 */
.L_x_7:
[----:B------:R-:W-:Y:S01]  /*0810*/  UMOV UR10, 0x33d43651 ;  /* 0x33d43651000a7882 */ /* 0x000fe20000000000 */
[----:B------:R-:W-:Y:S01]  /*0820*/  UMOV UR11, 0x3fd98845 ;  /* 0x3fd98845000b7882 */ /* 0x000fe20000000000 */
[----:B------:R-:W-:Y:S01]  /*0830*/  UMOV UR9, UR8 ;  /* 0x0000000800097c82 */ /* 0x000fe20008000000 */
[----:B------:R-:W-:-:S11]  /*0840*/  DMUL R6, R10, UR10 ;  /* 0x0000000a0a067c28 */ /* 0x000fd60008000000 */
.L_x_2:
[----:B------:R-:W0:Y:S01]  /*0850*/  LDCU UR10, c[0x0][0x398] ;  /* 0x00007300ff0a77ac */ /* 0x000e220008000800 */
[----:B------:R-:W1:Y:S01]  /*0860*/  LDCU UR5, c[0x0][0x398] ;  /* 0x00007300ff0577ac */ /* 0x000e620008000800 */
[----:B0-----:R-:W-:-:S09]  /*0870*/  UISETP.NE.AND UP0, UPT, UR8, UR10, UPT ;  /* 0x0000000a0800728c */ /* 0x001fd2000bf05270 */
[----:B-1----:R-:W-:Y:S05]  /*0880*/  BRA.U !UP0, `(.L_x_1) ;  /* 0x0000000d082c7547 */ /* 0x002fea000b800000 */
[----:B------:R-:W-:Y:S01]  /*0890*/  IMAD.U32 R3, RZ, RZ, UR9 ;  /* 0x00000009ff037e24 */ /* 0x000fe2000f8e00ff */
[----:B------:R-:W-:Y:S02]  /*08a0*/  UIADD3 UR5, UPT, UPT, UR9, -UR10, URZ ;  /* 0x8000000a09057290 */ /* 0x000fe4000fffe0ff */
[----:B------:R-:W-:Y:S02]  /*08b0*/  UIMAD UR8, UR4, UR10, UR9 ;  /* 0x0000000a040872a4 */ /* 0x000fe4000f8e0209 */
[----:B------:R-:W-:-:S10]  /*08c0*/  IMAD R0, R2, UR10, R3 ;  /* 0x0000000a02007c24 */ /* 0x000fd4000f8e0203 */
.L_x_20:
[----:B------:R-:W-:Y:S01]  /*08d0*/  UIMAD.WIDE UR10, UR8, 0x8, UR6 ;  /* 0x00000008080a78a5 */ /* 0x000fe2000f8e0206 */
[----:B------:R-:W-:-:S04]  /*08e0*/  IMAD.MOV.U32 R9, RZ, RZ, 0x8 ;  /* 0x00000008ff097424 */ /* 0x000fc800078e00ff */
[----:B------:R-:W-:Y:S01]  /*08f0*/  IMAD.WIDE R8, R0, R9, UR6 ;  /* 0x0000000600087e25 */ /* 0x000fe2000f8e0209 */
[----:B------:R-:W-:-:S03]  /*0900*/  MOV R15, UR11 ;  /* 0x0000000b000f7c02 */ /* 0x000fc60008000f00 */
[----:B------:R-:W-:Y:S01]  /*0910*/  IMAD.U32 R14, RZ, RZ, UR10 ;  /* 0x0000000aff0e7e24 */ /* 0x000fe2000f8e00ff */
        /* <DEDUP_REMOVED lines=9> */
.L_x_9:
[----:B------:R-:W-:Y:S01]  /*09b0*/  IMAD.U32 R12, RZ, RZ, UR10 ;  /* 0x0000000aff0c7e24 */ /* 0x000fe2000f8e00ff */
[----:B------:R-:W5:Y:S01]  /*09c0*/  LDG.E.64 R8, desc[UR12][R8.64] ;  /* 0x0000000c08087981 */ /* 0x000f62000c1e1b00 */
[----:B------:R-:W-:-:S06]  /*09d0*/  IMAD.U32 R13, RZ, RZ, UR11 ;  /* 0x0000000bff0d7e24 */ /* 0x000fcc000f8e00ff */
[----:B------:R-:W5:Y:S01]  /*09e0*/  LDG.E.64 R12, desc[UR12][R12.64] ;  /* 0x0000000c0c0c7981 */ /* 0x000f62000c1e1b00 */
[----:B------:R-:W-:-:S10]  /*09f0*/  DADD R14, R10, 2 ;  /* 0x400000000a0e7429 */ /* 0x000fd40000000000 */
[----:B------:R-:W-:-:S04]  /*0a00*/  LOP3.LUT R14, R15, 0x7ff00000, RZ, 0xc0, !PT ;  /* 0x7ff000000f0e7812 */ /* 0x000fc800078ec0ff */
[----:B------:R-:W-:Y:S01]  /*0a10*/  ISETP.NE.AND P1, PT, R14, 0x7ff00000, PT ;  /* 0x7ff000000e00780c */ /* 0x000fe20003f25270 */
[----:B------:R-:W-:Y:S01]  /*0a20*/  DSETP.NEU.AND P0, PT, R10, RZ, PT ;  /* 0x000000ff0a00722a */ /* 0x000fe20003f0d000 */
[----:B------:R-:W-:Y:S05]  /*0a30*/  BSSY.RECONVERGENT B0, `(.L_x_10) ;  /* 0x000000a000007945 */ /* 0x000fea0003800200 */
[----:B------:R-:W-:Y:S02]  /*0a40*/  FSEL R14, R3, RZ, P0 ;  /* 0x000000ff030e7208 */ /* 0x000fe40000000000 */
[----:B------:R-:W-:-:S04]  /*0a50*/  FSEL R15, R16, RZ, P0 ;  /* 0x000000ff100f7208 */ /* 0x000fc80000000000 */
[----:B------:R-:W-:Y:S05]  /*0a60*/  @P1 BRA `(.L_x_11) ;  /* 0x0000000000181947 */ /* 0x000fea0003800000 */
[----:B------:R-:W-:-:S14]  /*0a70*/  DSETP.NAN.AND P0, PT, R10, R10, PT ;  /* 0x0000000a0a00722a */ /* 0x000fdc0003f08000 */
[----:B------:R-:W-:Y:S01]  /*0a80*/  @P0 DADD R14, R10, 2 ;  /* 0x400000000a0e0429 */ /* 0x000fe20000000000 */
[----:B------:R-:W-:Y:S10]  /*0a90*/  @P0 BRA `(.L_x_11) ;  /* 0x00000000000c0947 */ /* 0x000ff40003800000 */
[----:B------:R-:W-:-:S14]  /*0aa0*/  DSETP.NEU.AND P0, PT, |R10|, +INF , PT ;  /* 0x7ff000000a00742a */ /* 0x000fdc0003f0d200 */
[----:B------:R-:W-:Y:S02]  /*0ab0*/  @!P0 IMAD.MOV.U32 R14, RZ, RZ, 0x0 ;  /* 0x00000000ff0e8424 */ /* 0x000fe400078e00ff */
[----:B------:R-:W-:-:S07]  /*0ac0*/  @!P0 IMAD.MOV.U32 R15, RZ, RZ, 0x7ff00000 ;  /* 0x7ff00000ff0f8424 */ /* 0x000fce00078e00ff */
.L_x_11:
[----:B------:R-:W-:Y:S05]  /*0ad0*/  BSYNC.RECONVERGENT B0 ;  /* 0x0000000000007941 */ /* 0x000fea0003800200 */
.L_x_10:
[----:B------:R-:W-:Y:S01]  /*0ae0*/  DMUL R14, R14, -0.5 ;  /* 0xbfe000000e0e7828 */ /* 0x000fe20000000000 */
[----:B------:R-:W-:Y:S01]  /*0af0*/  UMOV UR14, 0xfefa39ef ;  /* 0xfefa39ef000e7882 */ /* 0x000fe20000000000 */
[----:B------:R-:W-:Y:S01]  /*0b00*/  DSETP.NEU.AND P0, PT, R10, 1, PT ;  /* 0x3ff000000a00742a */ /* 0x000fe20003f0d000 */
[----:B------:R-:W-:Y:S01]  /*0b10*/  UMOV UR15, 0x3fe62e42 ;  /* 0x3fe62e42000f7882 */ /* 0x000fe20000000000 */
[----:B------:R-:W-:Y:S01]  /*0b20*/  BSSY.RECONVERGENT B0, `(.L_x_12) ;  /* 0x000003b000007945 */ /* 0x000fe20003800200 */
[----:B-----5:R-:W-:-:S05]  /*0b30*/  DADD R8, R8, -R12 ;  /* 0x0000000008087229 */ /* 0x020fca000000080c */
[----:B------:R-:W-:Y:S01]  /*0b40*/  FSEL R10, R14, RZ, P0 ;  /* 0x000000ff0e0a7208 */ /* 0x000fe20000000000 */
[----:B------:R-:W-:Y:S01]  /*0b50*/  IMAD.MOV.U32 R14, RZ, RZ, 0x652b82fe ;  /* 0x652b82feff0e7424 */ /* 0x000fe200078e00ff */
[----:B------:R-:W-:Y:S01]  /*0b60*/  FSEL R11, R15, -1.75, P0 ;  /* 0xbfe000000f0b7808 */ /* 0x000fe20000000000 */
[----:B------:R-:W-:-:S03]  /*0b70*/  IMAD.MOV.U32 R15, RZ, RZ, 0x3ff71547 ;  /* 0x3ff71547ff0f7424 */ /* 0x000fc600078e00ff */
[----:B------:R-:W-:-:S03]  /*0b80*/  FSETP.GEU.AND P0, PT, |R11|, 4.1917929649353027344, PT ;  /* 0x4086232b0b00780b */ /* 0x000fc60003f0e200 */
        /* <DEDUP_REMOVED lines=44> */
[----:B------:R-:W-:Y:S02]  /*0e50*/  @!P1 LEA.HI R3, R14, R14, RZ, 0x1 ;  /* 0x0000000e0e039211 */ /* 0x000fe400078f08ff */
[----:B------:R-:W-:Y:S02]  /*0e60*/  FSEL R13, R13, RZ, P0 ;  /* 0x000000ff0d0d7208 */ /* 0x000fe40000000000 */
[----:B------:R-:W-:-:S04]  /*0e70*/  @!P1 SHF.R.S32.HI R3, RZ, 0x1, R3 ;  /* 0x00000001ff039819 */ /* 0x000fc80000011403 */
[----:B------:R-:W-:Y:S01]  /*0e80*/  @!P1 IADD3 R10, PT, PT, R14, -R3, RZ ;  /* 0x800000030e0a9210 */ /* 0x000fe20007ffe0ff */
[----:B------:R-:W-:-:S03]  /*0e90*/  @!P1 IMAD R17, R3, 0x100000, R17 ;  /* 0x0010000003119824 */ /* 0x000fc600078e0211 */
[----:B------:R-:W-:Y:S01]  /*0ea0*/  @!P1 LEA R11, R10, 0x3ff00000, 0x14 ;  /* 0x3ff000000a0b9811 */ /* 0x000fe200078ea0ff */
[----:B------:R-:W-:-:S06]  /*0eb0*/  @!P1 IMAD.MOV.U32 R10, RZ, RZ, RZ ;  /* 0x000000ffff0a9224 */ /* 0x000fcc00078e00ff */
[----:B------:R-:W-:-:S11]  /*0ec0*/  @!P1 DMUL R12, R16, R10 ;  /* 0x0000000a100c9228 */ /* 0x000fd60000000000 */
.L_x_13:
[----:B------:R-:W-:Y:S05]  /*0ed0*/  BSYNC.RECONVERGENT B0 ;  /* 0x0000000000007941 */ /* 0x000fea0003800200 */
.L_x_12:
[----:B------:R-:W-:Y:S01]  /*0ee0*/  UMOV UR10, 0x33d43651 ;  /* 0x33d43651000a7882 */ /* 0x000fe20000000000 */
[----:B------:R-:W-:Y:S01]  /*0ef0*/  UMOV UR11, 0x3fd98845 ;  /* 0x3fd98845000b7882 */ /* 0x000fe20000000000 */
[----:B------:R-:W-:Y:S01]  /*0f00*/  DADD R10, -RZ, |R8| ;  /* 0x00000000ff0a7229 */ /* 0x000fe20000000508 */
[----:B------:R-:W-:Y:S01]  /*0f10*/  BSSY.RECONVERGENT B0, `(.L_x_14) ;  /* 0x0000007000007945 */ /* 0x000fe20003800200 */
[----:B------:R-:W-:Y:S01]  /*0f20*/  DMUL R12, R12, UR10 ;  /* 0x0000000a0c0c7c28 */ /* 0x000fe20008000000 */
[----:B------:R-:W-:-:S07]  /*0f30*/  MOV R28, 0xf80 ;  /* 0x00000f80001c7802 */ /* 0x000fce0000000f00 */
[----:B------:R-:W-:Y:S01]  /*0f40*/  DMUL R6, R12, R6 ;  /* 0x000000060c067228 */ /* 0x000fe20000000000 */
[----:B------:R-:W-:Y:S02]  /*0f50*/  IMAD.MOV.U32 R3, RZ, RZ, R11 ;  /* 0x000000ffff037224 */ /* 0x000fe400078e000b */
[----:B------:R-:W-:-:S08]  /*0f60*/  IMAD.MOV.U32 R12, RZ, RZ, R10 ;  /* 0x000000ffff0c7224 */ /* 0x000fd000078e000a */
[----:B------:R-:W-:Y:S05]  /*0f70*/  CALL.REL.NOINC `($_Z16KDEMultivariantePKdPdiii$__internal_accurate_pow) ;  /* 0x0000000c00607944 */ /* 0x000fea0003c00000 */
[----:B------:R-:W-:Y:S05]  /*0f80*/  BSYNC.RECONVERGENT B0 ;  /* 0x0000000000007941 */ /* 0x000fea0003800200 */
.L_x_14:
        /* <DEDUP_REMOVED lines=15> */
.L_x_17:
[----:B------:R-:W-:-:S11]  /*1080*/  DADD R10, R8, 2 ;  /* 0x40000000080a7429 */ /* 0x000fd60000000000 */
.L_x_16:
[----:B------:R-:W-:Y:S05]  /*1090*/  BSYNC.RECONVERGENT B0 ;  /* 0x0000000000007941 */ /* 0x000fea0003800200 */
.L_x_15:
[----:B------:R-:W-:Y:S01]  /*10a0*/  DMUL R10, R10, -0.5 ;  /* 0xbfe000000a0a7828 */ /* 0x000fe20000000000 */
[----:B------:R-:W-:Y:S01]  /*10b0*/  IMAD.MOV.U32 R12, RZ, RZ, 0x652b82fe ;  /* 0x652b82feff0c7424 */ /* 0x000fe200078e00ff */
[----:B------:R-:W-:Y:S01]  /*10c0*/  DSETP.NEU.AND P0, PT, R8, 1, PT ;  /* 0x3ff000000800742a */ /* 0x000fe20003f0d000 */
[----:B------:R-:W-:Y:S01]  /*10d0*/  IMAD.MOV.U32 R13, RZ, RZ, 0x3ff71547 ;  /* 0x3ff71547ff0d7424 */ /* 0x000fe200078e00ff */
        /* <DEDUP_REMOVED lines=43> */
[----:B------:R-:W-:Y:S01]  /*1390*/  IMAD R13, R10, 0x100000, R15 ;  /* 0x001000000a0d7824 */ /* 0x000fe200078e020f */
[----:B------:R-:W-:Y:S01]  /*13a0*/  MOV R12, R14 ;  /* 0x0000000e000c7202 */ /* 0x000fe20000000f00 */
        /* <DEDUP_REMOVED lines=14> */
.L_x_19:
[----:B------:R-:W-:Y:S05]  /*1490*/  BSYNC.RECONVERGENT B0 ;  /* 0x0000000000007941 */ /* 0x000fea0003800200 */
.L_x_18:
[----:B------:R-:W-:Y:S01]  /*14a0*/  UIADD3 UR5, UPT, UPT, UR5, 0x2, URZ ;  /* 0x0000000205057890 */ /* 0x000fe2000fffe0ff */
[----:B------:R-:W-:Y:S01]  /*14b0*/  VIADD R0, R0, 0x2 ;  /* 0x0000000200007836 */ /* 0x000fe20000000000 */
[----:B------:R-:W-:Y:S01]  /*14c0*/  UMOV UR10, 0x33d43651 ;  /* 0x33d43651000a7882 */ /* 0x000fe20000000000 */
[----:B------:R-:W-:Y:S01]  /*14d0*/  UMOV UR11, 0x3fd98845 ;  /* 0x3fd98845000b7882 */ /* 0x000fe20000000000 */
[----:B------:R-:W-:Y:S01]  /*14e0*/  UISETP.NE.AND UP0, UPT, UR5, URZ, UPT ;  /* 0x000000ff0500728c */ /* 0x000fe2000bf05270 */
[----:B------:R-:W-:Y:S01]  /*14f0*/  DMUL R12, R12, UR10 ;  /* 0x0000000a0c0c7c28 */ /* 0x000fe20008000000 */
[----:B------:R-:W-:-:S07]  /*1500*/  UIADD3 UR8, UPT, UPT, UR8, 0x2, URZ ;  /* 0x0000000208087890 */ /* 0x000fce000fffe0ff */
[----:B------:R-:W-:Y:S01]  /*1510*/  DMUL R6, R6, R12 ;  /* 0x0000000c06067228 */ /* 0x000fe20000000000 */
[----:B------:R-:W-:Y:S10]  /*1520*/  BRA.U UP0, `(.L_x_20) ;  /* 0xfffffff100e87547 */ /* 0x000ff4000b83ffff */
[----:B------:R-:W0:Y:S02]  /*1530*/  LDCU UR5, c[0x0][0x398] ;  /* 0x00007300ff0577ac */ /* 0x000e240008000800 */
.L_x_1:
[----:B------:R-:W1:Y:S01]  /*1540*/  LDCU UR8, c[0x0][0x394] ;  /* 0x00007280ff0877ac */ /* 0x000e620008000800 */
[----:B------:R-:W-:Y:S01]  /*1550*/  DADD R4, R4, R6 ;  /* 0x0000000004047229 */ /* 0x000fe20000000006 */
[----:B------:R-:W-:-:S04]  /*1560*/  UIADD3 UR4, UPT, UPT, UR4, 0x1, URZ ;  /* 0x0000000104047890 */ /* 0x000fc8000fffe0ff */
[----:B-1----:R-:W-:-:S09]  /*1570*/  UISETP.NE.AND UP0, UPT, UR4, UR8, UPT ;  /* 0x000000080400728c */ /* 0x002fd2000bf05270 */
[----:B------:R-:W-:Y:S05]  /*1580*/  BRA.U UP0, `(.L_x_21) ;  /* 0xffffffe900dc7547 */ /* 0x000fea000b83ffff */
.L_x_0:
[----:B------:R-:W1:Y:S01]  /*1590*/  I2F.F64 R8, UR8 ;  /* 0x0000000800087d12 */ /* 0x000e620008201c00 */
[----:B------:R-:W-:Y:S01]  /*15a0*/  IMAD.MOV.U32 R6, RZ, RZ, 0x1 ;  /* 0x00000001ff067424 */ /* 0x000fe200078e00ff */
[----:B------:R-:W-:Y:S01]  /*15b0*/  FSETP.GEU.AND P1, PT, |R5|, 6.5827683646048100446e-37, PT ;  /* 0x036000000500780b */ /* 0x000fe20003f2e200 */
[----:B------:R-:W-:Y:S05]  /*15c0*/  BSSY.RECONVERGENT B0, `(.L_x_22) ;  /* 0x0000011000007945 */ /* 0x000fea0003800200 */
[----:B-1----:R-:W1:Y:S02]  /*15d0*/  MUFU.RCP64H R7, R9 ;  /* 0x0000000900077308 */ /* 0x002e640000001800 */
[----:B-1----:R-:W-:-:S08]  /*15e0*/  DFMA R10, -R8, R6, 1 ;  /* 0x3ff00000080a742b */ /* 0x002fd00000000106 */
[----:B------:R-:W-:-:S08]  /*15f0*/  DFMA R10, R10, R10, R10 ;  /* 0x0000000a0a0a722b */ /* 0x000fd0000000000a */
[----:B------:R-:W-:-:S08]  /*1600*/  DFMA R10, R6, R10, R6 ;  /* 0x0000000a060a722b */ /* 0x000fd00000000006 */
[----:B------:R-:W-:-:S08]  /*1610*/  DFMA R6, -R8, R10, 1 ;  /* 0x3ff000000806742b */ /* 0x000fd0000000010a */
[----:B------:R-:W-:-:S08]  /*1620*/  DFMA R6, R10, R6, R10 ;  /* 0x000000060a06722b */ /* 0x000fd0000000000a */
[----:B------:R-:W-:-:S08]  /*1630*/  DMUL R10, R6, R4 ;  /* 0x00000004060a7228 */ /* 0x000fd00000000000 */
[----:B------:R-:W-:-:S08]  /*1640*/  DFMA R12, -R8, R10, R4 ;  /* 0x0000000a080c722b */ /* 0x000fd00000000104 */
[----:B------:R-:W-:-:S10]  /*1650*/  DFMA R6, R6, R12, R10 ;  /* 0x0000000c0606722b */ /* 0x000fd4000000000a */
[----:B------:R-:W-:-:S05]  /*1660*/  FFMA R0, RZ, R9, R7 ;  /* 0x00000009ff007223 */ /* 0x000fca0000000007 */
[----:B------:R-:W-:-:S13]  /*1670*/  FSETP.GT.AND P0, PT, |R0|, 1.469367938527859385e-39, PT ;  /* 0x001000000000780b */ /* 0x000fda0003f04200 */
[----:B------:R-:W-:Y:S05]  /*1680*/  @P0 BRA P1, `(.L_x_23) ;  /* 0x0000000000100947 */ /* 0x000fea0000800000 */
[----:B------:R-:W-:Y:S01]  /*1690*/  IMAD.MOV.U32 R6, RZ, RZ, R4 ;  /* 0x000000ffff067224 */ /* 0x000fe200078e0004 */
[----:B------:R-:W-:Y:S01]  /*16a0*/  MOV R0, 0x16d0 ;  /* 0x000016d000007802 */ /* 0x000fe20000000f00 */
[----:B------:R-:W-:-:S07]  /*16b0*/  IMAD.MOV.U32 R7, RZ, RZ, R5 ;  /* 0x000000ffff077224 */ /* 0x000fce00078e0005 */
[----:B0-----:R-:W-:Y:S05]  /*16c0*/  CALL.REL.NOINC `($__internal_0_$__cuda_sm20_div_rn_f64_full) ;  /* 0x0000000000147944 */ /* 0x001fea0003c00000 */
.L_x_23:
[----:B0-----:R-:W-:Y:S05]  /*16d0*/  BSYNC.RECONVERGENT B0 ;  /* 0x0000000000007941 */ /* 0x001fea0003800200 */
.L_x_22:
[----:B------:R-:W0:Y:S02]  /*16e0*/  LDC.64 R4, c[0x0][0x388] ;  /* 0x0000e200ff047b82 */ /* 0x000e240000000a00 */
[----:B0-----:R-:W-:-:S05]  /*16f0*/  IMAD.WIDE R2, R2, 0x8, R4 ;  /* 0x0000000802027825 */ /* 0x001fca00078e0204 */
[----:B------:R-:W-:Y:S01]  /*1700*/  STG.E.64 desc[UR12][R2.64], R6 ;  /* 0x0000000602007986 */ /* 0x000fe2000c101b0c */
[----:B------:R-:W-:Y:S05]  /*1710*/  EXIT ;  /* 0x000000000000794d */ /* 0x000fea0003800000 */
        .weak           $__internal_0_$__cuda_sm20_div_rn_f64_full
        .type           $__internal_0_$__cuda_sm20_div_rn_f64_full,@function
        .size           $__internal_0_$__cuda_sm20_div_rn_f64_full,($_Z16KDEMultivariantePKdPdiii$__internal_accurate_pow - $__internal_0_$__cuda_sm20_div_rn_f64_full)
$__internal_0_$__cuda_sm20_div_rn_f64_full:
[C---:B------:R-:W-:Y:S01]  /*1720*/  FSETP.GEU.AND P0, PT, |R9|.reuse, 1.469367938527859385e-39, PT ;  /* 0x001000000900780b */ /* 0x040fe20003f0e200 */
[----:B------:R-:W-:Y:S01]  /*1730*/  IMAD.MOV.U32 R16, RZ, RZ, 0x1 ;  /* 0x00000001ff107424 */ /* 0x000fe200078e00ff */
[----:B------:R-:W-:Y:S01]  /*1740*/  LOP3.LUT R4, R9, 0x800fffff, RZ, 0xc0, !PT ;  /* 0x800fffff09047812 */ /* 0x000fe200078ec0ff */
[----:B------:R-:W-:Y:S01]  /*1750*/  BSSY.RECONVERGENT B1, `(.L_x_24) ;  /* 0x0000055000017945 */ /* 0x000fe20003800200 */
[C---:B------:R-:W-:Y:S02]  /*1760*/  FSETP.GEU.AND P2, PT, |R7|.reuse, 1.469367938527859385e-39, PT ;  /* 0x001000000700780b */ /* 0x040fe40003f4e200 */
[----:B------:R-:W-:Y:S01]  /*1770*/  LOP3.LUT R5, R4, 0x3ff00000, RZ, 0xfc, !PT ;  /* 0x3ff0000004057812 */ /* 0x000fe200078efcff */
[----:B------:R-:W-:Y:S01]  /*1780*/  IMAD.MOV.U32 R4, RZ, RZ, R8 ;  /* 0x000000ffff047224 */ /* 0x000fe200078e0008 */
[----:B------:R-:W-:Y:S02]  /*1790*/  LOP3.LUT R3, R7, 0x7ff00000, RZ, 0xc0, !PT ;  /* 0x7ff0000007037812 */ /* 0x000fe400078ec0ff */
[----:B------:R-:W-:-:S03]  /*17a0*/  LOP3.LUT R14, R9, 0x7ff00000, RZ, 0xc0, !PT ;  /* 0x7ff00000090e7812 */ /* 0x000fc600078ec0ff */
[----:B------:R-:W-:Y:S01]  /*17b0*/  @!P0 DMUL R4, R8, 8.98846567431157953865e+307 ;  /* 0x7fe0000008048828 */ /* 0x000fe20000000000 */
[----:B------:R-:W-:-:S03]  /*17c0*/  ISETP.GE.U32.AND P1, PT, R3, R14, PT ;  /* 0x0000000e0300720c */ /* 0x000fc60003f26070 */
[----:B------:R-:W-:Y:S01]  /*17d0*/  @!P2 LOP3.LUT R12, R9, 0x7ff00000, RZ, 0xc0, !PT ;  /* 0x7ff00000090ca812 */ /* 0x000fe200078ec0ff */
[----:B------:R-:W-:Y:S01]  /*17e0*/  @!P2 IMAD.MOV.U32 R18, RZ, RZ, RZ ;  /* 0x000000ffff12a224 */ /* 0x000fe200078e00ff */
[----:B------:R-:W0:Y:S02]  /*17f0*/  MUFU.RCP64H R17, R5 ;  /* 0x0000000500117308 */ /* 0x000e240000001800 */
[----:B------:R-:W-:Y:S01]  /*1800*/  @!P2 ISETP.GE.U32.AND P3, PT, R3, R12, PT ;  /* 0x0000000c0300a20c */ /* 0x000fe20003f66070 */
[----:B------:R-:W-:-:S05]  /*1810*/  IMAD.MOV.U32 R12, RZ, RZ, 0x1ca00000 ;  /* 0x1ca00000ff0c7424 */ /* 0x000fca00078e00ff */
[----:B------:R-:W-:-:S04]  /*1820*/  @!P2 SEL R13, R12, 0x63400000, !P3 ;  /* 0x634000000c0da807 */ /* 0x000fc80005800000 */
[----:B------:R-:W-:-:S04]  /*1830*/  @!P2 LOP3.LUT R13, R13, 0x80000000, R7, 0xf8, !PT ;  /* 0x800000000d0da812 */ /* 0x000fc800078ef807 */
[----:B------:R-:W-:Y:S01]  /*1840*/  @!P2 LOP3.LUT R19, R13, 0x100000, RZ, 0xfc, !PT ;  /* 0x001000000d13a812 */ /* 0x000fe200078efcff */
[----:B0-----:R-:W-:-:S08]  /*1850*/  DFMA R10, R16, -R4, 1 ;  /* 0x3ff00000100a742b */ /* 0x001fd00000000804 */
[----:B------:R-:W-:-:S08]  /*1860*/  DFMA R10, R10, R10, R10 ;  /* 0x0000000a0a0a722b */ /* 0x000fd0000000000a */
[----:B------:R-:W-:Y:S01]  /*1870*/  DFMA R16, R16, R10, R16 ;  /* 0x0000000a1010722b */ /* 0x000fe20000000010 */
[----:B------:R-:W-:Y:S02]  /*1880*/  SEL R11, R12, 0x63400000, !P1 ;  /* 0x634000000c0b7807 */ /* 0x000fe40004800000 */
[----:B------:R-:W-:Y:S02]  /*1890*/  MOV R10, R6 ;  /* 0x00000006000a7202 */ /* 0x000fe40000000f00 */
[----:B------:R-:W-:-:S03]  /*18a0*/  LOP3.LUT R11, R11, 0x800fffff, R7, 0xf8, !PT ;  /* 0x800fffff0b0b7812 */ /* 0x000fc600078ef807 */
[----:B------:R-:W-:-:S03]  /*18b0*/  DFMA R20, R16, -R4, 1 ;  /* 0x3ff000001014742b */ /* 0x000fc60000000804 */
[----:B------:R-:W-:-:S05]  /*18c0*/  @!P2 DFMA R10, R10, 2, -R18 ;  /* 0x400000000a0aa82b */ /* 0x000fca0000000812 */
[----:B------:R-:W-:Y:S01]  /*18d0*/  DFMA R16, R16, R20, R16 ;  /* 0x000000141010722b */ /* 0x000fe20000000010 */
[----:B------:R-:W-:Y:S02]  /*18e0*/  IMAD.MOV.U32 R21, RZ, RZ, R3 ;  /* 0x000000ffff157224 */ /* 0x000fe400078e0003 */
[----:B------:R-:W-:Y:S01]  /*18f0*/  IMAD.MOV.U32 R20, RZ, RZ, R14 ;  /* 0x000000ffff147224 */ /* 0x000fe200078e000e */
[----:B------:R-:W-:Y:S02]  /*1900*/  @!P0 LOP3.LUT R20, R5, 0x7ff00000, RZ, 0xc0, !PT ;  /* 0x7ff0000005148812 */ /* 0x000fe400078ec0ff */
[----:B------:R-:W-:Y:S02]  /*1910*/  @!P2 LOP3.LUT R21, R11, 0x7ff00000, RZ, 0xc0, !PT ;  /* 0x7ff000000b15a812 */ /* 0x000fe400078ec0ff */
[----:B------:R-:W-:Y:S01]  /*1920*/  DMUL R18, R16, R10 ;  /* 0x0000000a10127228 */ /* 0x000fe20000000000 */
[----:B------:R-:W-:Y:S02]  /*1930*/  VIADD R22, R20, 0xffffffff ;  /* 0xffffffff14167836 */ /* 0x000fe40000000000 */
[----:B------:R-:W-:-:S05]  /*1940*/  VIADD R13, R21, 0xffffffff ;  /* 0xffffffff150d7836 */ /* 0x000fca0000000000 */
[----:B------:R-:W-:Y:S01]  /*1950*/  DFMA R14, R18, -R4, R10 ;  /* 0x80000004120e722b */ /* 0x000fe2000000000a */
[----:B------:R-:W-:-:S04]  /*1960*/  ISETP.GT.U32.AND P0, PT, R13, 0x7feffffe, PT ;  /* 0x7feffffe0d00780c */ /* 0x000fc80003f04070 */
[----:B------:R-:W-:-:S03]  /*1970*/  ISETP.GT.U32.OR P0, PT, R22, 0x7feffffe, P0 ;  /* 0x7feffffe1600780c */ /* 0x000fc60000704470 */
[----:B------:R-:W-:-:S10]  /*1980*/  DFMA R14, R16, R14, R18 ;  /* 0x0000000e100e722b */ /* 0x000fd40000000012 */
[----:B------:R-:W-:Y:S05]  /*1990*/  @P0 BRA `(.L_x_25) ;  /* 0x00000000006c0947 */ /* 0x000fea0003800000 */
[----:B------:R-:W-:-:S04]  /*19a0*/  LOP3.LUT R16, R9, 0x7ff00000, RZ, 0xc0, !PT ;  /* 0x7ff0000009107812 */ /* 0x000fc800078ec0ff */
[CC--:B------:R-:W-:Y:S02]  /*19b0*/  VIADDMNMX R6, R3.reuse, -R16.reuse, 0xb9600000, !PT ;  /* 0xb960000003067446 */ /* 0x0c0fe40007800910 */
[----:B------:R-:W-:Y:S02]  /*19c0*/  ISETP.GE.U32.AND P0, PT, R3, R16, PT ;  /* 0x000000100300720c */ /* 0x000fe40003f06070 */
[----:B------:R-:W-:Y:S02]  /*19d0*/  VIMNMX R6, PT, PT, R6, 0x46a00000, PT ;  /* 0x46a0000006067848 */ /* 0x000fe40003fe0100 */
[----:B------:R-:W-:-:S05]  /*19e0*/  SEL R3, R12, 0x63400000, !P0 ;  /* 0x634000000c037807 */ /* 0x000fca0004000000 */
[----:B------:R-:W-:Y:S02]  /*19f0*/  IMAD.IADD R3, R6, 0x1, -R3 ;  /* 0x0000000106037824 */ /* 0x000fe400078e0a03 */
[----:B------:R-:W-:Y:S02]  /*1a00*/  IMAD.MOV.U32 R6, RZ, RZ, RZ ;  /* 0x000000ffff067224 */ /* 0x000fe400078e00ff */
[----:B------:R-:W-:-:S06]  /*1a10*/  VIADD R7, R3, 0x7fe00000 ;  /* 0x7fe0000003077836 */ /* 0x000fcc0000000000 */
[----:B------:R-:W-:-:S10]  /*1a20*/  DMUL R12, R14, R6 ;  /* 0x000000060e0c7228 */ /* 0x000fd40000000000 */
[----:B------:R-:W-:-:S13]  /*1a30*/  FSETP.GTU.AND P0, PT, |R13|, 1.469367938527859385e-39, PT ;  /* 0x001000000d00780b */ /* 0x000fda0003f0c200 */
[----:B------:R-:W-:Y:S05]  /*1a40*/  @P0 BRA `(.L_x_26) ;  /* 0x0000000000940947 */ /* 0x000fea0003800000 */
[----:B------:R-:W-:Y:S01]  /*1a50*/  DFMA R4, R14, -R4, R10 ;  /* 0x800000040e04722b */ /* 0x000fe2000000000a */
[----:B------:R-:W-:-:S09]  /*1a60*/  IMAD.MOV.U32 R6, RZ, RZ, RZ ;  /* 0x000000ffff067224 */ /* 0x000fd200078e00ff */
[C---:B------:R-:W-:Y:S02]  /*1a70*/  FSETP.NEU.AND P0, PT, R5.reuse, RZ, PT ;  /* 0x000000ff0500720b */ /* 0x040fe40003f0d000 */
[----:B------:R-:W-:-:S04]  /*1a80*/  LOP3.LUT R9, R5, 0x80000000, R9, 0x48, !PT ;  /* 0x8000000005097812 */ /* 0x000fc800078e4809 */
[----:B------:R-:W-:-:S07]  /*1a90*/  LOP3.LUT R7, R9, R7, RZ, 0xfc, !PT ;  /* 0x0000000709077212 */ /* 0x000fce00078efcff */
[----:B------:R-:W-:Y:S05]  /*1aa0*/  @!P0 BRA `(.L_x_26) ;  /* 0x00000000007c8947 */ /* 0x000fea0003800000 */
[----:B------:R-:W-:Y:S01]  /*1ab0*/  IMAD.MOV R5, RZ, RZ, -R3 ;  /* 0x000000ffff057224 */ /* 0x000fe200078e0a03 */
[----:B------:R-:W-:Y:S01]  /*1ac0*/  DMUL.RP R6, R14, R6 ;  /* 0x000000060e067228 */ /* 0x000fe20000008000 */
[----:B------:R-:W-:Y:S01]  /*1ad0*/  IMAD.MOV.U32 R4, RZ, RZ, RZ ;  /* 0x000000ffff047224 */ /* 0x000fe200078e00ff */
[----:B------:R-:W-:-:S05]  /*1ae0*/  IADD3 R3, PT, PT, -R3, -0x43300000, RZ ;  /* 0xbcd0000003037810 */ /* 0x000fca0007ffe1ff */
[----:B------:R-:W-:-:S03]  /*1af0*/  DFMA R4, R12, -R4, R14 ;  /* 0x800000040c04722b */ /* 0x000fc6000000000e */
[----:B------:R-:W-:-:S07]  /*1b00*/  LOP3.LUT R9, R7, R9, RZ, 0x3c, !PT ;  /* 0x0000000907097212 */ /* 0x000fce00078e3cff */
[----:B------:R-:W-:-:S04]  /*1b10*/  FSETP.NEU.AND P0, PT, |R5|, R3, PT ;  /* 0x000000030500720b */ /* 0x000fc80003f0d200 */
[----:B------:R-:W-:Y:S02]  /*1b20*/  FSEL R12, R6, R12, !P0 ;  /* 0x0000000c060c7208 */ /* 0x000fe40004000000 */
[----:B------:R-:W-:Y:S01]  /*1b30*/  FSEL R13, R9, R13, !P0 ;  /* 0x0000000d090d7208 */ /* 0x000fe20004000000 */
[----:B------:R-:W-:Y:S06]  /*1b40*/  BRA `(.L_x_26) ;  /* 0x0000000000547947 */ /* 0x000fec0003800000 */
.L_x_25:
[----:B------:R-:W-:-:S14]  /*1b50*/  DSETP.NAN.AND P0, PT, R6, R6, PT ;  /* 0x000000060600722a */ /* 0x000fdc0003f08000 */
[----:B------:R-:W-:Y:S05]  /*1b60*/  @P0 BRA `(.L_x_27) ;  /* 0x0000000000440947 */ /* 0x000fea0003800000 */
[----:B------:R-:W-:-:S14]  /*1b70*/  DSETP.NAN.AND P0, PT, R8, R8, PT ;  /* 0x000000080800722a */ /* 0x000fdc0003f08000 */
[----:B------:R-:W-:Y:S05]  /*1b80*/  @P0 BRA `(.L_x_28) ;  /* 0x0000000000300947 */ /* 0x000fea0003800000 */
[----:B------:R-:W-:Y:S01]  /*1b90*/  ISETP.NE.AND P0, PT, R21, R20, PT ;  /* 0x000000141500720c */ /* 0x000fe20003f05270 */
[----:B------:R-:W-:Y:S01]  /*1ba0*/  IMAD.MOV.U32 R13, RZ, RZ, -0x80000 ;  /* 0xfff80000ff0d7424 */ /* 0x000fe200078e00ff */
[----:B------:R-:W-:-:S11]  /*1bb0*/  MOV R12, 0x0 ;  /* 0x00000000000c7802 */ /* 0x000fd60000000f00 */
[----:B------:R-:W-:Y:S05]  /*1bc0*/  @!P0 BRA `(.L_x_26) ;  /* 0x0000000000348947 */ /* 0x000fea0003800000 */
[----:B------:R-:W-:Y:S02]  /*1bd0*/  ISETP.NE.AND P0, PT, R21, 0x7ff00000, PT ;  /* 0x7ff000001500780c */ /* 0x000fe40003f05270 */
[----:B------:R-:W-:Y:S02]  /*1be0*/  LOP3.LUT R13, R7, 0x80000000, R9, 0x48, !PT ;  /* 0x80000000070d7812 */ /* 0x000fe400078e4809 */
[----:B------:R-:W-:-:S13]  /*1bf0*/  ISETP.EQ.OR P0, PT, R20, RZ, !P0 ;  /* 0x000000ff1400720c */ /* 0x000fda0004702670 */
[----:B------:R-:W-:Y:S01]  /*1c00*/  @P0 LOP3.LUT R3, R13, 0x7ff00000, RZ, 0xfc, !PT ;  /* 0x7ff000000d030812 */ /* 0x000fe200078efcff */
[----:B------:R-:W-:Y:S02]  /*1c10*/  @!P0 IMAD.MOV.U32 R12, RZ, RZ, RZ ;  /* 0x000000ffff0c8224 */ /* 0x000fe400078e00ff */
[----:B------:R-:W-:Y:S02]  /*1c20*/  @P0 IMAD.MOV.U32 R12, RZ, RZ, RZ ;  /* 0x000000ffff0c0224 */ /* 0x000fe400078e00ff */
[----:B------:R-:W-:Y:S01]  /*1c30*/  @P0 IMAD.MOV.U32 R13, RZ, RZ, R3 ;  /* 0x000000ffff0d0224 */ /* 0x000fe200078e0003 */
[----:B------:R-:W-:Y:S06]  /*1c40*/  BRA `(.L_x_26) ;  /* 0x0000000000147947 */ /* 0x000fec0003800000 */
.L_x_28:
[----:B------:R-:W-:Y:S01]  /*1c50*/  LOP3.LUT R13, R9, 0x80000, RZ, 0xfc, !PT ;  /* 0x00080000090d7812 */ /* 0x000fe200078efcff */
[----:B------:R-:W-:Y:S01]  /*1c60*/  IMAD.MOV.U32 R12, RZ, RZ, R8 ;  /* 0x000000ffff0c7224 */ /* 0x000fe200078e0008 */
[----:B------:R-:W-:Y:S06]  /*1c70*/  BRA `(.L_x_26) ;  /* 0x0000000000087947 */ /* 0x000fec0003800000 */
.L_x_27:
[----:B------:R-:W-:Y:S01]  /*1c80*/  LOP3.LUT R13, R7, 0x80000, RZ, 0xfc, !PT ;  /* 0x00080000070d7812 */ /* 0x000fe200078efcff */
[----:B------:R-:W-:-:S07]  /*1c90*/  IMAD.MOV.U32 R12, RZ, RZ, R6 ;  /* 0x000000ffff0c7224 */ /* 0x000fce00078e0006 */
.L_x_26:
[----:B------:R-:W-:Y:S05]  /*1ca0*/  BSYNC.RECONVERGENT B1 ;  /* 0x0000000000017941 */ /* 0x000fea0003800200 */
.L_x_24:
[----:B------:R-:W-:Y:S02]  /*1cb0*/  IMAD.MOV.U32 R4, RZ, RZ, R0 ;  /* 0x000000ffff047224 */ /* 0x000fe400078e0000 */
[----:B------:R-:W-:Y:S02]  /*1cc0*/  IMAD.MOV.U32 R5, RZ, RZ, 0x0 ;  /* 0x00000000ff057424 */ /* 0x000fe400078e00ff */
[----:B------:R-:W-:Y:S02]  /*1cd0*/  IMAD.MOV.U32 R6, RZ, RZ, R12 ;  /* 0x000000ffff067224 */ /* 0x000fe400078e000c */
[----:B------:R-:W-:Y:S01]  /*1ce0*/  IMAD.MOV.U32 R7, RZ, RZ, R13 ;  /* 0x000000ffff077224 */ /* 0x000fe200078e000d */
[----:B------:R-:W-:Y:S06]  /*1cf0*/  RET.REL.NODEC R4 `(_Z16KDEMultivariantePKdPdiii) ;  /* 0xffffffe004c07950 */ /* 0x000fec0003c3ffff */
        .type           $_Z16KDEMultivariantePKdPdiii$__internal_accurate_pow,@function
        .size           $_Z16KDEMultivariantePKdPdiii$__internal_accurate_pow,(.L_x_73 - $_Z16KDEMultivariantePKdPdiii$__internal_accurate_pow)
$_Z16KDEMultivariantePKdPdiii$__internal_accurate_pow:
[----:B------:R-:W-:Y:S01]  /*1d00*/  ISETP.GT.U32.AND P0, PT, R3, 0xfffff, PT ;  /* 0x000fffff0300780c */ /* 0x000fe20003f04070 */
[--C-:B------:R-:W-:Y:S01]  /*1d10*/  IMAD.MOV.U32 R13, RZ, RZ, R3.reuse ;  /* 0x000000ffff0d7224 */ /* 0x100fe200078e0003 */
[----:B------:R-:W-:Y:S01]  /*1d20*/  UMOV UR14, 0x7d2cafe2 ;  /* 0x7d2cafe2000e7882 */ /* 0x000fe20000000000 */
[----:B------:R-:W-:Y:S01]  /*1d30*/  IMAD.MOV.U32 R16, RZ, RZ, 0x41ad3b5a ;  /* 0x41ad3b5aff107424 */ /* 0x000fe200078e00ff */
[----:B------:R-:W-:Y:S01]  /*1d40*/  UMOV UR15, 0x3eb0f5ff ;  /* 0x3eb0f5ff000f7882 */ /* 0x000fe20000000000 */
[----:B------:R-:W-:Y:S01]  /*1d50*/  IMAD.MOV.U32 R17, RZ, RZ, 0x3ed0f5d2 ;  /* 0x3ed0f5d2ff117424 */ /* 0x000fe200078e00ff */
[----:B------:R-:W-:Y:S01]  /*1d60*/  SHF.R.U32.HI R3, RZ, 0x14, R3 ;  /* 0x00000014ff037819 */ /* 0x000fe20000011603 */
[----:B------:R-:W-:Y:S01]  /*1d70*/  UMOV UR16, 0x3b39803f ;  /* 0x3b39803f00107882 */ /* 0x000fe20000000000 */
[----:B------:R-:W-:-:S05]  /*1d80*/  UMOV UR17, 0x3c7abc9e ;  /* 0x3c7abc9e00117882 */ /* 0x000fca0000000000 */
[----:B------:R-:W-:-:S10]  /*1d90*/  @!P0 DMUL R24, R12, 1.80143985094819840000e+16 ;  /* 0x435000000c188828 */ /* 0x000fd40000000000 */
[----:B------:R-:W-:Y:S01]  /*1da0*/  @!P0 MOV R13, R25 ;  /* 0x00000019000d8202 */ /* 0x000fe20000000f00 */
[----:B------:R-:W-:Y:S01]  /*1db0*/  @!P0 IMAD.MOV.U32 R12, RZ, RZ, R24 ;  /* 0x000000ffff0c8224 */ /* 0x000fe200078e0018 */
[----:B------:R-:W-:Y:S02]  /*1dc0*/  @!P0 LEA.HI R3, R25, 0xffffffca, RZ, 0xc ;  /* 0xffffffca19038811 */ /* 0x000fe400078f60ff */
[----:B------:R-:W-:Y:S01]  /*1dd0*/  LOP3.LUT R13, R13, 0x800fffff, RZ, 0xc0, !PT ;  /* 0x800fffff0d0d7812 */ /* 0x000fe200078ec0ff */
[----:B------:R-:W-:Y:S02]  /*1de0*/  IMAD.MOV.U32 R14, RZ, RZ, R12 ;  /* 0x000000ffff0e7224 */ /* 0x000fe400078e000c */
[----:B------:R-:W-:Y:S01]  /*1df0*/  IMAD.MOV.U32 R12, RZ, RZ, RZ ;  /* 0x000000ffff0c7224 */ /* 0x000fe200078e00ff */
[----:B------:R-:W-:-:S04]  /*1e00*/  LOP3.LUT R15, R13, 0x3ff00000, RZ, 0xfc, !PT ;  /* 0x3ff000000d0f7812 */ /* 0x000fc800078efcff */
[----:B------:R-:W-:-:S13]  /*1e10*/  ISETP.GE.U32.AND P1, PT, R15, 0x3ff6a09f, PT ;  /* 0x3ff6a09f0f00780c */ /* 0x000fda0003f26070 */
[----:B------:R-:W-:-:S04]  /*1e20*/  @P1 VIADD R13, R15, 0xfff00000 ;  /* 0xfff000000f0d1836 */ /* 0x000fc80000000000 */
[----:B------:R-:W-:-:S06]  /*1e30*/  @P1 IMAD.MOV.U32 R15, RZ, RZ, R13 ;  /* 0x000000ffff0f1224 */ /* 0x000fcc00078e000d */
[C---:B------:R-:W-:Y:S02]  /*1e40*/  DADD R20, R14.reuse, 1 ;  /* 0x3ff000000e147429 */ /* 0x040fe40000000000 */
[----:B------:R-:W-:-:S04]  /*1e50*/  DADD R14, R14, -1 ;  /* 0xbff000000e0e7429 */ /* 0x000fc80000000000 */
[----:B------:R-:W0:Y:S02]  /*1e60*/  MUFU.RCP64H R13, R21 ;  /* 0x00000015000d7308 */ /* 0x000e240000001800 */
[----:B0-----:R-:W-:-:S08]  /*1e70*/  DFMA R18, -R20, R12, 1 ;  /* 0x3ff000001412742b */ /* 0x001fd0000000010c */
[----:B------:R-:W-:-:S08]  /*1e80*/  DFMA R18, R18, R18, R18 ;  /* 0x000000121212722b */ /* 0x000fd00000000012 */
[----:B------:R-:W-:-:S08]  /*1e90*/  DFMA R18, R12, R18, R12 ;  /* 0x000000120c12722b */ /* 0x000fd0000000000c */
[----:B------:R-:W-:-:S08]  /*1ea0*/  DMUL R12, R14, R18 ;  /* 0x000000120e0c7228 */ /* 0x000fd00000000000 */
[----:B------:R-:W-:-:S08]  /*1eb0*/  DFMA R12, R14, R18, R12 ;  /* 0x000000120e0c722b */ /* 0x000fd0000000000c */
[----:B------:R-:W-:-:S08]  /*1ec0*/  DMUL R22, R12, R12 ;  /* 0x0000000c0c167228 */ /* 0x000fd00000000000 */
[----:B------:R-:W-:Y:S01]  /*1ed0*/  DFMA R16, R22, UR14, R16 ;  /* 0x0000000e16107c2b */ /* 0x000fe20008000010 */
[----:B------:R-:W-:Y:S01]  /*1ee0*/  UMOV UR14, 0x75488a3f ;  /* 0x75488a3f000e7882 */ /* 0x000fe20000000000 */
[----:B------:R-:W-:-:S06]  /*1ef0*/  UMOV UR15, 0x3ef3b20a ;  /* 0x3ef3b20a000f7882 */ /* 0x000fcc0000000000 */
[----:B------:R-:W-:Y:S01]  /*1f00*/  DFMA R20, R22, R16, UR14 ;  /* 0x0000000e16147e2b */ /* 0x000fe20008000010 */
[----:B------:R-:W-:Y:S01]  /*1f10*/  UMOV UR14, 0xe4faecd5 ;  /* 0xe4faecd5000e7882 */ /* 0x000fe20000000000 */
[----:B------:R-:W-:Y:S01]  /*1f20*/  UMOV UR15, 0x3f1745cd ;  /* 0x3f1745cd000f7882 */ /* 0x000fe20000000000 */
[----:B------:R-:W-:-:S05]  /*1f30*/  DADD R16, R14, -R12 ;  /* 0x000000000e107229 */ /* 0x000fca000000080c */
[----:B------:R-:W-:Y:S01]  /*1f40*/  DFMA R20, R22, R20, UR14 ;  /* 0x0000000e16147e2b */ /* 0x000fe20008000014 */
[----:B------:R-:W-:Y:S01]  /*1f50*/  UMOV UR14, 0x258a578b ;  /* 0x258a578b000e7882 */ /* 0x000fe20000000000 */
[----:B------:R-:W-:Y:S01]  /*1f60*/  UMOV UR15, 0x3f3c71c7 ;  /* 0x3f3c71c7000f7882 */ /* 0x000fe20000000000 */
[----:B------:R-:W-:-:S05]  /*1f70*/  DADD R16, R16, R16 ;  /* 0x0000000010107229 */ /* 0x000fca0000000010 */
[----:B------:R-:W-:Y:S01]  /*1f80*/  DFMA R20, R22, R20, UR14 ;  /* 0x0000000e16147e2b */ /* 0x000fe20008000014 */
[----:B------:R-:W-:Y:S01]  /*1f90*/  UMOV UR14, 0x9242b910 ;  /* 0x9242b910000e7882 */ /* 0x000fe20000000000 */
[----:B------:R-:W-:Y:S01]  /*1fa0*/  UMOV UR15, 0x3f624924 ;  /* 0x3f624924000f7882 */ /* 0x000fe20000000000 */
[----:B------:R-:W-:-:S05]  /*1fb0*/  DFMA R16, R14, -R12, R16 ;  /* 0x8000000c0e10722b */ /* 0x000fca0000000010 */
[----:B------:R-:W-:Y:S01]  /*1fc0*/  DFMA R20, R22, R20, UR14 ;  /* 0x0000000e16147e2b */ /* 0x000fe20008000014 */
[----:B------:R-:W-:Y:S01]  /*1fd0*/  UMOV UR14, 0x99999dfb ;  /* 0x99999dfb000e7882 */ /* 0x000fe20000000000 */
[----:B------:R-:W-:Y:S01]  /*1fe0*/  UMOV UR15, 0x3f899999 ;  /* 0x3f899999000f7882 */ /* 0x000fe20000000000 */
[----:B------:R-:W-:-:S05]  /*1ff0*/  DMUL R16, R18, R16 ;  /* 0x0000001012107228 */ /* 0x000fca0000000000 */
[----:B------:R-:W-:Y:S01]  /*2000*/  DFMA R20, R22, R20, UR14 ;  /* 0x0000000e16147e2b */ /* 0x000fe20008000014 */
[----:B------:R-:W-:Y:S01]  /*2010*/  UMOV UR14, 0x55555555 ;  /* 0x55555555000e7882 */ /* 0x000fe20000000000 */
[----:B------:R-:W-:-:S03]  /*2020*/  UMOV UR15, 0x3fb55555 ;  /* 0x3fb55555000f7882 */ /* 0x000fc60000000000 */
[----:B------:R-:W-:Y:S02]  /*2030*/  VIADD R27, R17, 0x100000 ;  /* 0x00100000111b7836 */ /* 0x000fe40000000000 */
[----:B------:R-:W-:Y:S01]  /*2040*/  IMAD.MOV.U32 R26, RZ, RZ, R16 ;  /* 0x000000ffff1a7224 */ /* 0x000fe200078e0010 */
[----:B------:R-:W-:-:S08]  /*2050*/  DFMA R14, R22, R20, UR14 ;  /* 0x0000000e160e7e2b */ /* 0x000fd00008000014 */
[----:B------:R-:W-:Y:S01]  /*2060*/  DADD R18, -R14, UR14 ;  /* 0x0000000e0e127e29 */ /* 0x000fe20008000100 */
[----:B------:R-:W-:Y:S01]  /*2070*/  UMOV UR14, 0xb9e7b0 ;  /* 0x00b9e7b0000e7882 */ /* 0x000fe20000000000 */
[----:B------:R-:W-:-:S06]  /*2080*/  UMOV UR15, 0x3c46a4cb ;  /* 0x3c46a4cb000f7882 */ /* 0x000fcc0000000000 */
[----:B------:R-:W-:Y:S02]  /*2090*/  DFMA R18, R22, R20, R18 ;  /* 0x000000141612722b */ /* 0x000fe40000000012 */
[----:B------:R-:W-:-:S06]  /*20a0*/  DMUL R20, R12, R12 ;  /* 0x0000000c0c147228 */ /* 0x000fcc0000000000 */
[----:B------:R-:W-:Y:S01]  /*20b0*/  DADD R18, R18, -UR14 ;  /* 0x8000000e12127e29 */ /* 0x000fe20008000000 */
[----:B------:R-:W-:Y:S01]  /*20c0*/  UMOV UR14, 0x80000000 ;  /* 0x80000000000e7882 */ /* 0x000fe20000000000 */
[C---:B------:R-:W-:Y:S01]  /*20d0*/  DFMA R22, R12.reuse, R12, -R20 ;  /* 0x0000000c0c16722b */ /* 0x040fe20000000814 */
[----:B------:R-:W-:Y:S01]  /*20e0*/  UMOV UR15, 0x43300000 ;  /* 0x43300000000f7882 */ /* 0x000fe20000000000 */
[----:B------:R-:W-:-:S06]  /*20f0*/  DMUL R24, R12, R20 ;  /* 0x000000140c187228 */ /* 0x000fcc0000000000 */
[C---:B------:R-:W-:Y:S02]  /*2100*/  DFMA R22, R12.reuse, R26, R22 ;  /* 0x0000001a0c16722b */ /* 0x040fe40000000016 */
[----:B------:R-:W-:-:S08]  /*2110*/  DFMA R26, R12, R20, -R24 ;  /* 0x000000140c1a722b */ /* 0x000fd00000000818 */
[----:B------:R-:W-:Y:S02]  /*2120*/  DFMA R26, R16, R20, R26 ;  /* 0x00000014101a722b */ /* 0x000fe4000000001a */
[----:B------:R-:W-:-:S06]  /*2130*/  DADD R20, R14, R18 ;  /* 0x000000000e147229 */ /* 0x000fcc0000000012 */
[----:B------:R-:W-:Y:S02]  /*2140*/  DFMA R22, R12, R22, R26 ;  /* 0x000000160c16722b */ /* 0x000fe4000000001a */
[----:B------:R-:W-:-:S08]  /*2150*/  DADD R26, R14, -R20 ;  /* 0x000000000e1a7229 */ /* 0x000fd00000000814 */
[----:B------:R-:W-:Y:S02]  /*2160*/  DADD R26, R18, R26 ;  /* 0x00000000121a7229 */ /* 0x000fe4000000001a */
[----:B------:R-:W-:-:S08]  /*2170*/  DMUL R18, R20, R24 ;  /* 0x0000001814127228 */ /* 0x000fd00000000000 */
[----:B------:R-:W-:-:S08]  /*2180*/  DFMA R14, R20, R24, -R18 ;  /* 0x00000018140e722b */ /* 0x000fd00000000812 */
[----:B------:R-:W-:-:S08]  /*2190*/  DFMA R14, R20, R22, R14 ;  /* 0x00000016140e722b */ /* 0x000fd0000000000e */
[----:B------:R-:W-:-:S08]  /*21a0*/  DFMA R26, R26, R24, R14 ;  /* 0x000000181a1a722b */ /* 0x000fd0000000000e */
[----:B------:R-:W-:-:S08]  /*21b0*/  DADD R20, R18, R26 ;  /* 0x0000000012147229 */ /* 0x000fd0000000001a */
[--C-:B------:R-:W-:Y:S02]  /*21c0*/  DADD R14, R12, R20.reuse ;  /* 0x000000000c0e7229 */ /* 0x100fe40000000014 */
[----:B------:R-:W-:-:S06]  /*21d0*/  DADD R18, R18, -R20 ;  /* 0x0000000012127229 */ /* 0x000fcc0000000814 */
[----:B------:R-:W-:Y:S02]  /*21e0*/  DADD R12, R12, -R14 ;  /* 0x000000000c0c7229 */ /* 0x000fe4000000080e */
[----:B------:R-:W-:-:S06]  /*21f0*/  DADD R18, R26, R18 ;  /* 0x000000001a127229 */ /* 0x000fcc0000000012 */
[----:B------:R-:W-:-:S08]  /*2200*/  DADD R12, R20, R12 ;  /* 0x00000000140c7229 */ /* 0x000fd0000000000c */
[----:B------:R-:W-:Y:S01]  /*2210*/  DADD R12, R18, R12 ;  /* 0x00000000120c7229 */ /* 0x000fe2000000000c */
[C---:B------:R-:W-:Y:S02]  /*2220*/  VIADD R18, R3.reuse, 0xfffffc01 ;  /* 0xfffffc0103127836 */ /* 0x040fe40000000000 */
[----:B------:R-:W-:-:S05]  /*2230*/  @P1 VIADD R18, R3, 0xfffffc02 ;  /* 0xfffffc0203121836 */ /* 0x000fca0000000000 */
[----:B------:R-:W-:Y:S01]  /*2240*/  DADD R20, R16, R12 ;  /* 0x0000000010147229 */ /* 0x000fe2000000000c */
[----:B------:R-:W-:Y:S01]  /*2250*/  HFMA2 R13, -RZ, RZ, 3.59375, 0 ;  /* 0x43300000ff0d7431 */ /* 0x000fe200000001ff */
[----:B------:R-:W-:-:S06]  /*2260*/  LOP3.LUT R12, R18, 0x80000000, RZ, 0x3c, !PT ;  /* 0x80000000120c7812 */ /* 0x000fcc00078e3cff */
[----:B------:R-:W-:Y:S02]  /*2270*/  DADD R16, R14, R20 ;  /* 0x000000000e107229 */ /* 0x000fe40000000014 */
[----:B------:R-:W-:Y:S01]  /*2280*/  DADD R12, R12, -UR14 ;  /* 0x8000000e0c0c7e29 */ /* 0x000fe20008000000 */
[----:B------:R-:W-:Y:S01]  /*2290*/  UMOV UR14, 0xfefa39ef ;  /* 0xfefa39ef000e7882 */ /* 0x000fe20000000000 */
[----:B------:R-:W-:-:S04]  /*22a0*/  UMOV UR15, 0x3fe62e42 ;  /* 0x3fe62e42000f7882 */ /* 0x000fc80000000000 */
[--C-:B------:R-:W-:Y:S02]  /*22b0*/  DADD R22, R14, -R16.reuse ;  /* 0x000000000e167229 */ /* 0x100fe40000000810 */
[----:B------:R-:W-:-:S06]  /*22c0*/  DFMA R18, R12, UR14, R16 ;  /* 0x0000000e0c127c2b */ /* 0x000fcc0008000010 */
[----:B------:R-:W-:Y:S02]  /*22d0*/  DADD R22, R20, R22 ;  /* 0x0000000014167229 */ /* 0x000fe40000000016 */
[----:B------:R-:W-:-:S08]  /*22e0*/  DFMA R14, R12, -UR14, R18 ;  /* 0x8000000e0c0e7c2b */ /* 0x000fd00008000012 */
[----:B------:R-:W-:-:S08]  /*22f0*/  DADD R14, -R16, R14 ;  /* 0x00000000100e7229 */ /* 0x000fd0000000010e */
[----:B------:R-:W-:-:S08]  /*2300*/  DADD R14, R22, -R14 ;  /* 0x00000000160e7229 */ /* 0x000fd0000000080e */
[----:B------:R-:W-:-:S08]  /*2310*/  DFMA R14, R12, UR16, R14 ;  /* 0x000000100c0e7c2b */ /* 0x000fd0000800000e */
[----:B------:R-:W-:-:S08]  /*2320*/  DADD R12, R18, R14 ;  /* 0x00000000120c7229 */ /* 0x000fd0000000000e */
[----:B------:R-:W-:Y:S02]  /*2330*/  DADD R18, R18, -R12 ;  /* 0x0000000012127229 */ /* 0x000fe4000000080c */
[----:B------:R-:W-:-:S06]  /*2340*/  DMUL R22, R12, 2 ;  /* 0x400000000c167828 */ /* 0x000fcc0000000000 */
[----:B------:R-:W-:Y:S02]  /*2350*/  DADD R18, R14, R18 ;  /* 0x000000000e127229 */ /* 0x000fe40000000012 */
[----:B------:R-:W-:Y:S01]  /*2360*/  DFMA R20, R12, 2, -R22 ;  /* 0x400000000c14782b */ /* 0x000fe20000000816 */
[----:B------:R-:W-:Y:S02]  /*2370*/  IMAD.MOV.U32 R12, RZ, RZ, 0x652b82fe ;  /* 0x652b82feff0c7424 */ /* 0x000fe400078e00ff */
[----:B------:R-:W-:-:S05]  /*2380*/  IMAD.MOV.U32 R13, RZ, RZ, 0x3ff71547 ;  /* 0x3ff71547ff0d7424 */ /* 0x000fca00078e00ff */
[----:B------:R-:W-:-:S08]  /*2390*/  DFMA R20, R18, 2, R20 ;  /* 0x400000001214782b */ /* 0x000fd00000000014 */
[----:B------:R-:W-:-:S08]  /*23a0*/  DADD R14, R22, R20 ;  /* 0x00000000160e7229 */ /* 0x000fd00000000014 */
[----:B------:R-:W-:Y:S02]  /*23b0*/  DFMA R12, R14, R12, 6.75539944105574400000e+15 ;  /* 0x433800000e0c742b */ /* 0x000fe4000000000c */
[----:B------:R-:W-:Y:S01]  /*23c0*/  FSETP.GEU.AND P0, PT, |R15|, 4.1917929649353027344, PT ;  /* 0x4086232b0f00780b */ /* 0x000fe20003f0e200 */
[----:B------:R-:W-:-:S05]  /*23d0*/  DADD R22, R22, -R14 ;  /* 0x0000000016167229 */ /* 0x000fca000000080e */
[----:B------:R-:W-:-:S03]  /*23e0*/  DADD R18, R12, -6.75539944105574400000e+15 ;  /* 0xc33800000c127429 */ /* 0x000fc60000000000 */
[----:B------:R-:W-:-:S05]  /*23f0*/  DADD R20, R20, R22 ;  /* 0x0000000014147229 */ /* 0x000fca0000000016 */
        /* <DEDUP_REMOVED lines=44> */
[----:B------:R-:W-:-:S05]  /*26c0*/  @!P1 SHF.R.S32.HI R3, RZ, 0x1, R3 ;  /* 0x00000001ff039819 */ /* 0x000fca0000011403 */
[----:B------:R-:W-:Y:S02]  /*26d0*/  @!P1 IMAD.IADD R12, R12, 0x1, -R3 ;  /* 0x000000010c0c9824 */ /* 0x000fe400078e0a03 */
[----:B------:R-:W-:-:S03]  /*26e0*/  @!P1 IMAD R19, R3, 0x100000, R19 ;  /* 0x0010000003139824 */ /* 0x000fc600078e0213 */
[----:B------:R-:W-:Y:S01]  /*26f0*/  @!P1 LEA R13, R12, 0x3ff00000, 0x14 ;  /* 0x3ff000000c0d9811 */ /* 0x000fe200078ea0ff */
[----:B------:R-:W-:-:S06]  /*2700*/  @!P1 IMAD.MOV.U32 R12, RZ, RZ, RZ ;  /* 0x000000ffff0c9224 */ /* 0x000fcc00078e00ff */
[----:B------:R-:W-:-:S11]  /*2710*/  @!P1 DMUL R16, R18, R12 ;  /* 0x0000000c12109228 */ /* 0x000fd60000000000 */
.L_x_29:
[----:B------:R-:W-:Y:S01]  /*2720*/  DFMA R20, R20, R16, R16 ;  /* 0x000000101414722b */ /* 0x000fe20000000010 */
[----:B------:R-:W-:Y:S01]  /*2730*/  IMAD.MOV.U32 R29, RZ, RZ, 0x0 ;  /* 0x00000000ff1d7424 */ /* 0x000fe200078e00ff */
[----:B------:R-:W-:-:S08]  /*2740*/  DSETP.NEU.AND P0, PT, |R16|, +INF , PT ;  /* 0x7ff000001000742a */ /* 0x000fd00003f0d200 */
[----:B------:R-:W-:Y:S02]  /*2750*/  FSEL R3, R16, R20, !P0 ;  /* 0x0000001410037208 */ /* 0x000fe40004000000 */
[----:B------:R-:W-:Y:S01]  /*2760*/  FSEL R16, R17, R21, !P0 ;  /* 0x0000001511107208 */ /* 0x000fe20004000000 */
[----:B------:R-:W-:Y:S06]  /*2770*/  RET.REL.NODEC R28 `(_Z16KDEMultivariantePKdPdiii) ;  /* 0xffffffd81c207950 */ /* 0x000fec0003c3ffff */
.L_x_30:
[----:B------:R-:W-:-:S00]  /*2780*/  BRA `(.L_x_30) ;  /* 0xfffffffc00fc7947 */ /* 0x000fc0000383ffff */
[----:B------:R-:W-:-:S00]  /*2790*/  NOP ;  /* 0x0000000000007918 */ /* 0x000fc00000000000 */
        /* <DEDUP_REMOVED lines=14> */
.L_x_73:


//--------------------- .text._Z3KDEPKdPdii       --------------------------
	.section	.text._Z3KDEPKdPdii,"ax",@progbits
	.align	128
        .global         _Z3KDEPKdPdii
        .type           _Z3KDEPKdPdii,@function
        .size           _Z3KDEPKdPdii,(.L_x_75 - _Z3KDEPKdPdii)
        .other          _Z3KDEPKdPdii,@"STO_CUDA_ENTRY STV_DEFAULT"
_Z3KDEPKdPdii:
.text._Z3KDEPKdPdii:
        /* <DEDUP_REMOVED lines=10> */
[----:B------:R-:W0:Y:S01]  /*00a0*/  LDC.64 R4, c[0x0][0x380] ;  /* 0x0000e000ff047b82 */ /* 0x000e220000000a00 */
[----:B------:R-:W1:Y:S01]  /*00b0*/  LDCU UR4, c[0x0][0x390] ;  /* 0x00007200ff0477ac */ /* 0x000e620008000800 */
[----:B0-----:R-:W-:-:S06]  /*00c0*/  IMAD.WIDE R4, R0, 0x8, R4 ;  /* 0x0000000800047825 */ /* 0x001fcc00078e0204 */
[----:B------:R-:W5:Y:S01]  /*00d0*/  LDG.E.64 R4, desc[UR10][R4.64] ;  /* 0x0000000a04047981 */ /* 0x000f62000c1e1b00 */
[----:B------:R-:W-:Y:S01]  /*00e0*/  UISETP.NE.AND UP0, UPT, UR6, 0x1, UPT ;  /* 0x000000010600788c */ /* 0x000fe2000bf05270 */
[----:B------:R-:W-:Y:S01]  /*00f0*/  CS2R R10, SRZ ;  /* 0x00000000000a7805 */ /* 0x000fe2000001ff00 */
[----:B-1----:R-:W0:Y:S01]  /*0100*/  I2F.F64 R6, UR4 ;  /* 0x0000000400067d12 */ /* 0x002e220008201c00 */
[----:B------:R-:W-:Y:S01]  /*0110*/  UMOV UR4, URZ ;  /* 0x000000ff00047c82 */ /* 0x000fe20008000000 */
[----:B------:R-:W-:-:S05]  /*0120*/  UMOV UR5, URZ ;  /* 0x000000ff00057c82 */ /* 0x000fca0008000000 */
[----:B------:R-:W-:Y:S05]  /*0130*/  BRA.U !UP0, `(.L_x_32) ;  /* 0x0000001108887547 */ /* 0x000fea000b800000 */
[----:B------:R-:W1:Y:S01]  /*0140*/  LDCU.64 UR8, c[0x0][0x380] ;  /* 0x00007000ff0877ac */ /* 0x000e620008000a00 */
[----:B------:R-:W-:Y:S01]  /*0150*/  CS2R R10, SRZ ;  /* 0x00000000000a7805 */ /* 0x000fe2000001ff00 */
[----:B------:R-:W-:-:S04]  /*0160*/  ULOP3.LUT UR4, UR6, 0x7ffffffe, URZ, 0xc0, !UPT ;  /* 0x7ffffffe06047892 */ /* 0x000fc8000f8ec0ff */
[----:B------:R-:W-:Y:S02]  /*0170*/  UIADD3 UR7, UPT, UPT, -UR4, URZ, URZ ;  /* 0x000000ff04077290 */ /* 0x000fe4000fffe1ff */
[----:B-1----:R-:W-:-:S04]  /*0180*/  UIADD3 UR5, UP0, UPT, UR8, 0x8, URZ ;  /* 0x0000000808057890 */ /* 0x002fc8000ff1e0ff */
[----:B------:R-:W-:Y:S02]  /*0190*/  UIADD3.X UR6, UPT, UPT, URZ, UR9, URZ, UP0, !UPT ;  /* 0x00000009ff067290 */ /* 0x000fe400087fe4ff */
[----:B------:R-:W-:-:S04]  /*01a0*/  IMAD.U32 R8, RZ, RZ, UR5 ;  /* 0x00000005ff087e24 */ /* 0x000fc8000f8e00ff */
[----:B------:R-:W-:-:S07]  /*01b0*/  IMAD.U32 R9, RZ, RZ, UR6 ;  /* 0x00000006ff097e24 */ /* 0x000fce000f8e00ff */
.L_x_52:
[----:B------:R-:W2:Y:S01]  /*01c0*/  LDG.E.64 R2, desc[UR10][R8.64+-0x8] ;  /* 0xfffff80a08027981 */ /* 0x000ea2000c1e1b00 */
[----:B0-----:R-:W0:Y:S01]  /*01d0*/  MUFU.RCP64H R13, R7 ;  /* 0x00000007000d7308 */ /* 0x001e220000001800 */
[----:B------:R-:W-:Y:S01]  /*01e0*/  IMAD.MOV.U32 R12, RZ, RZ, 0x1 ;  /* 0x00000001ff0c7424 */ /* 0x000fe200078e00ff */
[----:B------:R-:W-:Y:S01]  /*01f0*/  UIADD3 UR7, UPT, UPT, UR7, 0x2, URZ ;  /* 0x0000000207077890 */ /* 0x000fe2000fffe0ff */
[----:B------:R-:W-:Y:S03]  /*0200*/  BSSY.RECONVERGENT B0, `(.L_x_33) ;  /* 0x0000017000007945 */ /* 0x000fe60003800200 */
[----:B------:R-:W-:Y:S01]  /*0210*/  UISETP.NE.AND UP0, UPT, UR7, URZ, UPT ;  /* 0x000000ff0700728c */ /* 0x000fe2000bf05270 */
[----:B0-----:R-:W-:-:S08]  /*0220*/  DFMA R14, -R6, R12, 1 ;  /* 0x3ff00000060e742b */ /* 0x001fd0000000010c */
[----:B------:R-:W-:-:S08]  /*0230*/  DFMA R14, R14, R14, R14 ;  /* 0x0000000e0e0e722b */ /* 0x000fd0000000000e */
[----:B------:R-:W-:-:S08]  /*0240*/  DFMA R14, R12, R14, R12 ;  /* 0x0000000e0c0e722b */ /* 0x000fd0000000000c */
[----:B------:R-:W-:-:S08]  /*0250*/  DFMA R12, -R6, R14, 1 ;  /* 0x3ff00000060c742b */ /* 0x000fd0000000010e */
[----:B------:R-:W-:Y:S02]  /*0260*/  DFMA R12, R14, R12, R14 ;  /* 0x0000000c0e0c722b */ /* 0x000fe4000000000e */
[----:B--2--5:R-:W-:-:S08]  /*0270*/  DADD R16, R4, -R2 ;  /* 0x0000000004107229 */ /* 0x024fd00000000802 */
[----:B------:R-:W-:Y:S02]  /*0280*/  DMUL R2, R16, R12 ;  /* 0x0000000c10027228 */ /* 0x000fe40000000000 */
[----:B------:R-:W-:-:S06]  /*0290*/  FSETP.GEU.AND P1, PT, |R17|, 6.5827683646048100446e-37, PT ;  /* 0x036000001100780b */ /* 0x000fcc0003f2e200 */
[----:B------:R-:W-:-:S08]  /*02a0*/  DFMA R14, -R6, R2, R16 ;  /* 0x00000002060e722b */ /* 0x000fd00000000110 */
[----:B------:R-:W-:-:S10]  /*02b0*/  DFMA R2, R12, R14, R2 ;  /* 0x0000000e0c02722b */ /* 0x000fd40000000002 */
[----:B------:R-:W-:-:S05]  /*02c0*/  FFMA R12, RZ, R7, R3 ;  /* 0x00000007ff0c7223 */ /* 0x000fca0000000003 */
[----:B------:R-:W-:-:S13]  /*02d0*/  FSETP.GT.AND P0, PT, |R12|, 1.469367938527859385e-39, PT ;  /* 0x001000000c00780b */ /* 0x000fda0003f04200 */
[----:B------:R-:W-:Y:S05]  /*02e0*/  @P0 BRA P1, `(.L_x_34) ;  /* 0x0000000000200947 */ /* 0x000fea0000800000 */
[----:B------:R-:W-:Y:S01]  /*02f0*/  IMAD.MOV.U32 R12, RZ, RZ, R16 ;  /* 0x000000ffff0c7224 */ /* 0x000fe200078e0010 */
[----:B------:R-:W-:Y:S01]  /*0300*/  MOV R2, 0x350 ;  /* 0x0000035000027802 */ /* 0x000fe20000000f00 */
[----:B------:R-:W-:Y:S02]  /*0310*/  IMAD.MOV.U32 R13, RZ, RZ, R17 ;  /* 0x000000ffff0d7224 */ /* 0x000fe400078e0011 */
[----:B------:R-:W-:Y:S02]  /*0320*/  IMAD.MOV.U32 R14, RZ, RZ, R6 ;  /* 0x000000ffff0e7224 */ /* 0x000fe400078e0006 */
[----:B------:R-:W-:-:S07]  /*0330*/  IMAD.MOV.U32 R15, RZ, RZ, R7 ;  /* 0x000000ffff0f7224 */ /* 0x000fce00078e0007 */
[----:B------:R-:W-:Y:S05]  /*0340*/  CALL.REL.NOINC `($__internal_1_$__cuda_sm20_div_rn_f64_full) ;  /* 0x0000001800bc7944 */ /* 0x000fea0003c00000 */
[----:B------:R-:W-:Y:S02]  /*0350*/  IMAD.MOV.U32 R2, RZ, RZ, R12 ;  /* 0x000000ffff027224 */ /* 0x000fe400078e000c */
[----:B------:R-:W-:-:S07]  /*0360*/  IMAD.MOV.U32 R3, RZ, RZ, R13 ;  /* 0x000000ffff037224 */ /* 0x000fce00078e000d */
.L_x_34:
[----:B------:R-:W-:Y:S05]  /*0370*/  BSYNC.RECONVERGENT B0 ;  /* 0x0000000000007941 */ /* 0x000fea0003800200 */
.L_x_33:
[----:B------:R-:W-:Y:S01]  /*0380*/  DADD R12, -RZ, |R2| ;  /* 0x00000000ff0c7229 */ /* 0x000fe20000000502 */
[----:B------:R-:W-:Y:S01]  /*0390*/  BSSY.RECONVERGENT B0, `(.L_x_35) ;  /* 0x0000004000007945 */ /* 0x000fe20003800200 */
[----:B------:R-:W-:-:S08]  /*03a0*/  MOV R28, 0x3d0 ;  /* 0x000003d0001c7802 */ /* 0x000fd00000000f00 */
[----:B------:R-:W-:-:S07]  /*03b0*/  IMAD.MOV.U32 R29, RZ, RZ, R13 ;  /* 0x000000ffff1d7224 */ /* 0x000fce00078e000d */
[----:B------:R-:W-:Y:S05]  /*03c0*/  CALL.REL.NOINC `($_Z3KDEPKdPdii$__internal_accurate_pow) ;  /* 0x00000020000c7944 */ /* 0x000fea0003c00000 */
[----:B------:R-:W-:Y:S05]  /*03d0*/  BSYNC.RECONVERGENT B0 ;  /* 0x0000000000007941 */ /* 0x000fea0003800200 */
.L_x_35:
[C---:B------:R-:W-:Y:S01]  /*03e0*/  DADD R14, R2.reuse, 2 ;  /* 0x40000000020e7429 */ /* 0x040fe20000000000 */
[----:B------:R-:W-:Y:S01]  /*03f0*/  BSSY.RECONVERGENT B0, `(.L_x_36) ;  /* 0x000000d000007945 */ /* 0x000fe20003800200 */
[----:B------:R-:W-:-:S06]  /*0400*/  DSETP.NEU.AND P0, PT, R2, RZ, PT ;  /* 0x000000ff0200722a */ /* 0x000fcc0003f0d000 */
[----:B------:R-:W-:Y:S02]  /*0410*/  FSEL R12, R12, RZ, P0 ;  /* 0x000000ff0c0c7208 */ /* 0x000fe40000000000 */
[----:B------:R-:W-:Y:S02]  /*0420*/  LOP3.LUT R14, R15, 0x7ff00000, RZ, 0xc0, !PT ;  /* 0x7ff000000f0e7812 */ /* 0x000fe400078ec0ff */
[----:B------:R-:W-:Y:S02]  /*0430*/  FSEL R13, R16, RZ, P0 ;  /* 0x000000ff100d7208 */ /* 0x000fe40000000000 */
[----:B------:R-:W-:-:S13]  /*0440*/  ISETP.NE.AND P1, PT, R14, 0x7ff00000, PT ;  /* 0x7ff000000e00780c */ /* 0x000fda0003f25270 */
[----:B------:R-:W-:Y:S05]  /*0450*/  @P1 BRA `(.L_x_37) ;  /* 0x0000000000181947 */ /* 0x000fea0003800000 */
[----:B------:R-:W-:-:S14]  /*0460*/  DSETP.NAN.AND P0, PT, R2, R2, PT ;  /* 0x000000020200722a */ /* 0x000fdc0003f08000 */
[----:B------:R-:W-:Y:S01]  /*0470*/  @P0 DADD R12, R2, 2 ;  /* 0x40000000020c0429 */ /* 0x000fe20000000000 */
[----:B------:R-:W-:Y:S10]  /*0480*/  @P0 BRA `(.L_x_37) ;  /* 0x00000000000c0947 */ /* 0x000ff40003800000 */
[----:B------:R-:W-:-:S14]  /*0490*/  DSETP.NEU.AND P0, PT, |R2|, +INF , PT ;  /* 0x7ff000000200742a */ /* 0x000fdc0003f0d200 */
[----:B------:R-:W-:Y:S01]  /*04a0*/  @!P0 IMAD.MOV.U32 R12, RZ, RZ, 0x0 ;  /* 0x00000000ff0c8424 */ /* 0x000fe200078e00ff */
[----:B------:R-:W-:-:S07]  /*04b0*/  @!P0 MOV R13, 0x7ff00000 ;  /* 0x7ff00000000d8802 */ /* 0x000fce0000000f00 */
.L_x_37:
[----:B------:R-:W-:Y:S05]  /*04c0*/  BSYNC.RECONVERGENT B0 ;  /* 0x0000000000007941 */ /* 0x000fea0003800200 */
.L_x_36:
        /* <DEDUP_REMOVED lines=37> */
[----:B------:R-:W0:Y:S01]  /*0720*/  MUFU.RCP64H R17, R7 ;  /* 0x0000000700117308 */ /* 0x000e220000001800 */
[----:B------:R-:W-:Y:S01]  /*0730*/  UMOV UR9, 0x3fa55555 ;  /* 0x3fa5555500097882 */ /* 0x000fe20000000000 */
[----:B------:R-:W-:-:S04]  /*0740*/  IMAD.MOV.U32 R16, RZ, RZ, 0x1 ;  /* 0x00000001ff107424 */ /* 0x000fc800078e00ff */
[----:B------:R-:W-:Y:S01]  /*0750*/  DFMA R18, R14, R18, UR8 ;  /* 0x000000080e127e2b */ /* 0x000fe20008000012 */
[----:B------:R-:W-:Y:S01]  /*0760*/  UMOV UR8, 0x55555511 ;  /* 0x5555551100087882 */ /* 0x000fe20000000000 */
[----:B------:R-:W-:-:S06]  /*0770*/  UMOV UR9, 0x3fc55555 ;  /* 0x3fc5555500097882 */ /* 0x000fcc0000000000 */
[----:B------:R-:W-:Y:S01]  /*0780*/  DFMA R18, R14, R18, UR8 ;  /* 0x000000080e127e2b */ /* 0x000fe20008000012 */
[----:B------:R-:W-:Y:S01]  /*0790*/  UMOV UR8, 0xb ;  /* 0x0000000b00087882 */ /* 0x000fe20000000000 */
[----:B------:R-:W-:Y:S01]  /*07a0*/  UMOV UR9, 0x3fe00000 ;  /* 0x3fe0000000097882 */ /* 0x000fe20000000000 */
[----:B0-----:R-:W-:-:S05]  /*07b0*/  DFMA R20, -R6, R16, 1 ;  /* 0x3ff000000614742b */ /* 0x001fca0000000110 */
[----:B------:R-:W-:-:S03]  /*07c0*/  DFMA R18, R14, R18, UR8 ;  /* 0x000000080e127e2b */ /* 0x000fc60008000012 */
[----:B------:R-:W-:-:S05]  /*07d0*/  DFMA R20, R20, R20, R20 ;  /* 0x000000141414722b */ /* 0x000fca0000000014 */
[----:B------:R-:W-:-:S03]  /*07e0*/  DFMA R18, R14, R18, 1 ;  /* 0x3ff000000e12742b */ /* 0x000fc60000000012 */
[----:B------:R-:W-:-:S05]  /*07f0*/  DFMA R20, R16, R20, R16 ;  /* 0x000000141014722b */ /* 0x000fca0000000010 */
[----:B------:R-:W-:-:S03]  /*0800*/  DFMA R16, R14, R18, 1 ;  /* 0x3ff000000e10742b */ /* 0x000fc60000000012 */
[----:B------:R-:W-:-:S07]  /*0810*/  DFMA R14, -R6, R20, 1 ;  /* 0x3ff00000060e742b */ /* 0x000fce0000000114 */
[----:B------:R-:W-:Y:S01]  /*0820*/  IMAD R19, R12, 0x100000, R17 ;  /* 0x001000000c137824 */ /* 0x000fe200078e0211 */
[----:B------:R-:W-:Y:S01]  /*0830*/  DFMA R14, R20, R14, R20 ;  /* 0x0000000e140e722b */ /* 0x000fe20000000014 */
[----:B------:R-:W-:Y:S01]  /*0840*/  IMAD.MOV.U32 R18, RZ, RZ, R16 ;  /* 0x000000ffff127224 */ /* 0x000fe200078e0010 */
[----:B------:R-:W-:Y:S09]  /*0850*/  @!P0 BRA `(.L_x_39) ;  /* 0x0000000000308947 */ /* 0x000ff20003800000 */
        /* <DEDUP_REMOVED lines=12> */
.L_x_39:
[----:B------:R-:W-:Y:S05]  /*0920*/  BSYNC.RECONVERGENT B0 ;  /* 0x0000000000007941 */ /* 0x000fea0003800200 */
.L_x_38:
[----:B------:R-:W-:Y:S01]  /*0930*/  UMOV UR8, 0x33d43651 ;  /* 0x33d4365100087882 */ /* 0x000fe20000000000 */
[----:B------:R-:W-:Y:S01]  /*0940*/  UMOV UR9, 0x3fd98845 ;  /* 0x3fd9884500097882 */ /* 0x000fe20000000000 */
[----:B------:R-:W-:Y:S01]  /*0950*/  BSSY.RECONVERGENT B0, `(.L_x_40) ;  /* 0x000000f000007945 */ /* 0x000fe20003800200 */
[----:B------:R-:W-:-:S08]  /*0960*/  DMUL R18, R18, UR8 ;  /* 0x0000000812127c28 */ /* 0x000fd00008000000 */
[----:B------:R-:W-:Y:S02]  /*0970*/  DMUL R12, R14, R18 ;  /* 0x000000120e0c7228 */ /* 0x000fe40000000000 */
[----:B------:R-:W-:-:S06]  /*0980*/  FSETP.GEU.AND P1, PT, |R19|, 6.5827683646048100446e-37, PT ;  /* 0x036000001300780b */ /* 0x000fcc0003f2e200 */
[----:B------:R-:W-:-:S08]  /*0990*/  DFMA R2, -R6, R12, R18 ;  /* 0x0000000c0602722b */ /* 0x000fd00000000112 */
[----:B------:R-:W-:-:S10]  /*09a0*/  DFMA R12, R14, R2, R12 ;  /* 0x000000020e0c722b */ /* 0x000fd4000000000c */
[----:B------:R-:W-:-:S05]  /*09b0*/  FFMA R2, RZ, R7, R13 ;  /* 0x00000007ff027223 */ /* 0x000fca000000000d */
[----:B------:R-:W-:-:S13]  /*09c0*/  FSETP.GT.AND P0, PT, |R2|, 1.469367938527859385e-39, PT ;  /* 0x001000000200780b */ /* 0x000fda0003f04200 */
[----:B------:R-:W-:Y:S05]  /*09d0*/  @P0 BRA P1, `(.L_x_41) ;  /* 0x0000000000180947 */ /* 0x000fea0000800000 */
[----:B------:R-:W-:Y:S01]  /*09e0*/  MOV R12, R18 ;  /* 0x00000012000c7202 */ /* 0x000fe20000000f00 */
[----:B------:R-:W-:Y:S01]  /*09f0*/  IMAD.MOV.U32 R13, RZ, RZ, R19 ;  /* 0x000000ffff0d7224 */ /* 0x000fe200078e0013 */
[----:B------:R-:W-:Y:S01]  /*0a00*/  MOV R2, 0xa40 ;  /* 0x00000a4000027802 */ /* 0x000fe20000000f00 */
[----:B------:R-:W-:Y:S02]  /*0a10*/  IMAD.MOV.U32 R14, RZ, RZ, R6 ;  /* 0x000000ffff0e7224 */ /* 0x000fe400078e0006 */
[----:B------:R-:W-:-:S07]  /*0a20*/  IMAD.MOV.U32 R15, RZ, RZ, R7 ;  /* 0x000000ffff0f7224 */ /* 0x000fce00078e0007 */
[----:B------:R-:W-:Y:S05]  /*0a30*/  CALL.REL.NOINC `($__internal_1_$__cuda_sm20_div_rn_f64_full) ;  /* 0x0000001400007944 */ /* 0x000fea0003c00000 */
.L_x_41:
[----:B------:R-:W-:Y:S05]  /*0a40*/  BSYNC.RECONVERGENT B0 ;  /* 0x0000000000007941 */ /* 0x000fea0003800200 */
.L_x_40:
[----:B------:R-:W2:Y:S01]  /*0a50*/  LDG.E.64 R14, desc[UR10][R8.64] ;  /* 0x0000000a080e7981 */ /* 0x000ea2000c1e1b00 */
[----:B------:R-:W0:Y:S01]  /*0a60*/  MUFU.RCP64H R3, R7 ;  /* 0x0000000700037308 */ /* 0x000e220000001800 */
[----:B------:R-:W-:Y:S01]  /*0a70*/  IMAD.MOV.U32 R2, RZ, RZ, 0x1 ;  /* 0x00000001ff027424 */ /* 0x000fe200078e00ff */
[----:B------:R-:W-:Y:S01]  /*0a80*/  BSSY.RECONVERGENT B0, `(.L_x_42) ;  /* 0x0000017000007945 */ /* 0x000fe20003800200 */
[----:B------:R-:W-:-:S04]  /*0a90*/  DADD R10, R12, R10 ;  /* 0x000000000c0a7229 */ /* 0x000fc8000000000a */
[----:B0-----:R-:W-:-:S08]  /*0aa0*/  DFMA R16, -R6, R2, 1 ;  /* 0x3ff000000610742b */ /* 0x001fd00000000102 */
[----:B------:R-:W-:-:S08]  /*0ab0*/  DFMA R16, R16, R16, R16 ;  /* 0x000000101010722b */ /* 0x000fd00000000010 */
[----:B------:R-:W-:-:S08]  /*0ac0*/  DFMA R16, R2, R16, R2 ;  /* 0x000000100210722b */ /* 0x000fd00000000002 */
[----:B------:R-:W-:-:S08]  /*0ad0*/  DFMA R2, -R6, R16, 1 ;  /* 0x3ff000000602742b */ /* 0x000fd00000000110 */
[----:B------:R-:W-:Y:S02]  /*0ae0*/  DFMA R18, R16, R2, R16 ;  /* 0x000000021012722b */ /* 0x000fe40000000010 */
[----:B--2---:R-:W-:-:S08]  /*0af0*/  DADD R14, R4, -R14 ;  /* 0x00000000040e7229 */ /* 0x004fd0000000080e */
        /* <DEDUP_REMOVED lines=15> */
.L_x_43:
[----:B------:R-:W-:Y:S05]  /*0bf0*/  BSYNC.RECONVERGENT B0 ;  /* 0x0000000000007941 */ /* 0x000fea0003800200 */
.L_x_42:
[----:B------:R-:W-:Y:S01]  /*0c00*/  DADD R12, -RZ, |R2| ;  /* 0x00000000ff0c7229 */ /* 0x000fe20000000502 */
[----:B------:R-:W-:Y:S01]  /*0c10*/  BSSY.RECONVERGENT B0, `(.L_x_44) ;  /* 0x0000004000007945 */ /* 0x000fe20003800200 */
[----:B------:R-:W-:-:S08]  /*0c20*/  MOV R28, 0xc50 ;  /* 0x00000c50001c7802 */ /* 0x000fd00000000f00 */
[----:B------:R-:W-:-:S07]  /*0c30*/  MOV R29, R13 ;  /* 0x0000000d001d7202 */ /* 0x000fce0000000f00 */
[----:B------:R-:W-:Y:S05]  /*0c40*/  CALL.REL.NOINC `($_Z3KDEPKdPdii$__internal_accurate_pow) ;  /* 0x0000001400ec7944 */ /* 0x000fea0003c00000 */
[----:B------:R-:W-:Y:S05]  /*0c50*/  BSYNC.RECONVERGENT B0 ;  /* 0x0000000000007941 */ /* 0x000fea0003800200 */
.L_x_44:
        /* <DEDUP_REMOVED lines=15> */
.L_x_47:
[----:B------:R-:W-:-:S11]  /*0d50*/  DADD R12, R2, 2 ;  /* 0x40000000020c7429 */ /* 0x000fd60000000000 */
.L_x_46:
[----:B------:R-:W-:Y:S05]  /*0d60*/  BSYNC.RECONVERGENT B0 ;  /* 0x0000000000007941 */ /* 0x000fea0003800200 */
.L_x_45:
        /* <DEDUP_REMOVED lines=63> */
[----:B------:R-:W-:-:S04]  /*1160*/  @!P1 SHF.R.S32.HI R13, RZ, 0x1, R13 ;  /* 0x00000001ff0d9819 */ /* 0x000fc8000001140d */
[----:B------:R-:W-:Y:S01]  /*1170*/  @!P1 LEA R17, R13, R17, 0x14 ;  /* 0x000000110d119211 */ /* 0x000fe200078ea0ff */
[----:B------:R-:W-:-:S05]  /*1180*/  @!P1 IMAD.IADD R2, R12, 0x1, -R13 ;  /* 0x000000010c029824 */ /* 0x000fca00078e0a0d */
[----:B------:R-:W-:Y:S01]  /*1190*/  @!P1 LEA R3, R2, 0x3ff00000, 0x14 ;  /* 0x3ff0000002039811 */ /* 0x000fe200078ea0ff */
[----:B------:R-:W-:-:S06]  /*11a0*/  @!P1 IMAD.MOV.U32 R2, RZ, RZ, RZ ;  /* 0x000000ffff029224 */ /* 0x000fcc00078e00ff */
[----:B------:R-:W-:-:S11]  /*11b0*/  @!P1 DMUL R18, R16, R2 ;  /* 0x0000000210129228 */ /* 0x000fd60000000000 */
.L_x_49:
[----:B------:R-:W-:Y:S05]  /*11c0*/  BSYNC.RECONVERGENT B0 ;  /* 0x0000000000007941 */ /* 0x000fea0003800200 */
.L_x_48:
        /* <DEDUP_REMOVED lines=19> */
.L_x_51:
[----:B------:R-:W-:Y:S05]  /*1300*/  BSYNC.RECONVERGENT B0 ;  /* 0x0000000000007941 */ /* 0x000fea0003800200 */
.L_x_50:
[----:B------:R-:W-:Y:S01]  /*1310*/  IADD3 R8, P0, PT, R8, 0x10, RZ ;  /* 0x0000001008087810 */ /* 0x000fe20007f1e0ff */
[----:B------:R-:W-:-:S04]  /*1320*/  DADD R10, R10, R2 ;  /* 0x000000000a0a7229 */ /* 0x000fc80000000002 */
[----:B------:R-:W-:Y:S01]  /*1330*/  IMAD.X R9, RZ, RZ, R9, P0 ;  /* 0x000000ffff097224 */ /* 0x000fe200000e0609 */
[----:B------:R-:W-:Y:S07]  /*1340*/  BRA.U UP0, `(.L_x_52) ;  /* 0xffffffed009c7547 */ /* 0x000fee000b83ffff */
[----:B------:R-:W-:-:S05]  /*1350*/  UMOV UR5, URZ ;  /* 0x000000ff00057c82 */ /* 0x000fca0008000000 */
.L_x_32:
[----:B------:R-:W1:Y:S02]  /*1360*/  LDCU UR6, c[0x0][0x394] ;  /* 0x00007280ff0677ac */ /* 0x000e640008000800 */
[----:B-1----:R-:W-:-:S04]  /*1370*/  ULOP3.LUT UR6, UR6, 0x1, URZ, 0xc0, !UPT ;  /* 0x0000000106067892 */ /* 0x002fc8000f8ec0ff */
[----:B------:R-:W-:-:S09]  /*1380*/  UISETP.NE.U32.AND UP0, UPT, UR6, 0x1, UPT ;  /* 0x000000010600788c */ /* 0x000fd2000bf05070 */
[----:B------:R-:W-:Y:S05]  /*1390*/  BRA.U UP0, `(.L_x_31) ;  /* 0x0000000900387547 */ /* 0x000fea000b800000 */
[----:B------:R-:W1:Y:S02]  /*13a0*/  LDCU.64 UR6, c[0x0][0x380] ;  /* 0x00007000ff0677ac */ /* 0x000e640008000a00 */
[----:B-1----:R-:W-:-:S04]  /*13b0*/  ULEA UR6, UP0, UR4, UR6, 0x3 ;  /* 0x0000000604067291 */ /* 0x002fc8000f8018ff */
[----:B------:R-:W-:Y:S02]  /*13c0*/  ULEA.HI.X UR4, UR4, UR7, UR5, 0x3, UP0 ;  /* 0x0000000704047291 */ /* 0x000fe400080f1c05 */
[----:B------:R-:W-:-:S04]  /*13d0*/  IMAD.U32 R8, RZ, RZ, UR6 ;  /* 0x00000006ff087e24 */ /* 0x000fc8000f8e00ff */
[----:B------:R-:W-:-:S05]  /*13e0*/  IMAD.U32 R9, RZ, RZ, UR4 ;  /* 0x00000004ff097e24 */ /* 0x000fca000f8e00ff */
[----:B------:R-:W2:Y:S01]  /*13f0*/  LDG.E.64 R2, desc[UR10][R8.64] ;  /* 0x0000000a08027981 */ /* 0x000ea2000c1e1b00 */
[----:B0-----:R-:W0:Y:S01]  /*1400*/  MUFU.RCP64H R13, R7 ;  /* 0x00000007000d7308 */ /* 0x001e220000001800 */
[----:B------:R-:W-:Y:S01]  /*1410*/  MOV R12, 0x1 ;  /* 0x00000001000c7802 */ /* 0x000fe20000000f00 */
[----:B------:R-:W-:Y:S05]  /*1420*/  BSSY.RECONVERGENT B0, `(.L_x_53) ;  /* 0x0000014000007945 */ /* 0x000fea0003800200 */
        /* <DEDUP_REMOVED lines=16> */
[----:B------:R-:W-:Y:S05]  /*1530*/  CALL.REL.NOINC `($__internal_1_$__cuda_sm20_div_rn_f64_full) ;  /* 0x0000000800407944 */ /* 0x000fea0003c00000 */
[----:B------:R-:W-:Y:S02]  /*1540*/  IMAD.MOV.U32 R2, RZ, RZ, R12 ;  /* 0x000000ffff027224 */ /* 0x000fe400078e000c */
[----:B------:R-:W-:-:S07]  /*1550*/  IMAD.MOV.U32 R3, RZ, RZ, R13 ;  /* 0x000000ffff037224 */ /* 0x000fce00078e000d */
.L_x_54:
[----:B------:R-:W-:Y:S05]  /*1560*/  BSYNC.RECONVERGENT B0 ;  /* 0x0000000000007941 */ /* 0x000fea0003800200 */
.L_x_53:
[----:B------:R-:W-:Y:S01]  /*1570*/  DADD R12, -RZ, |R2| ;  /* 0x00000000ff0c7229 */ /* 0x000fe20000000502 */
[----:B------:R-:W-:Y:S01]  /*1580*/  BSSY.RECONVERGENT B0, `(.L_x_55) ;  /* 0x0000004000007945 */ /* 0x000fe20003800200 */
[----:B------:R-:W-:-:S08]  /*1590*/  MOV R28, 0x15c0 ;  /* 0x000015c0001c7802 */ /* 0x000fd00000000f00 */
[----:B------:R-:W-:-:S07]  /*15a0*/  IMAD.MOV.U32 R29, RZ, RZ, R13 ;  /* 0x000000ffff1d7224 */ /* 0x000fce00078e000d */
[----:B------:R-:W-:Y:S05]  /*15b0*/  CALL.REL.NOINC `($_Z3KDEPKdPdii$__internal_accurate_pow) ;  /* 0x0000000c00907944 */ /* 0x000fea0003c00000 */
[----:B------:R-:W-:Y:S05]  /*15c0*/  BSYNC.RECONVERGENT B0 ;  /* 0x0000000000007941 */ /* 0x000fea0003800200 */
.L_x_55:
        /* <DEDUP_REMOVED lines=15> */
.L_x_58:
[----:B------:R-:W-:-:S11]  /*16c0*/  DADD R12, R2, 2 ;  /* 0x40000000020c7429 */ /* 0x000fd60000000000 */
.L_x_57:
[----:B------:R-:W-:Y:S05]  /*16d0*/  BSYNC.RECONVERGENT B0 ;  /* 0x0000000000007941 */ /* 0x000fea0003800200 */
.L_x_56:
[----:B------:R-:W-:Y:S01]  /*16e0*/  DMUL R12, R12, -0.5 ;  /* 0xbfe000000c0c7828 */ /* 0x000fe20000000000 */
[----:B------:R-:W-:Y:S01]  /*16f0*/  IMAD.MOV.U32 R4, RZ, RZ, 0x652b82fe ;  /* 0x652b82feff047424 */ /* 0x000fe200078e00ff */
[----:B------:R-:W-:Y:S01]  /*1700*/  DSETP.NEU.AND P0, PT, R2, 1, PT ;  /* 0x3ff000000200742a */ /* 0x000fe20003f0d000 */
[----:B------:R-:W-:Y:S01]  /*1710*/  IMAD.MOV.U32 R5, RZ, RZ, 0x3ff71547 ;  /* 0x3ff71547ff057424 */ /* 0x000fe200078e00ff */
[----:B------:R-:W-:Y:S01]  /*1720*/  UMOV UR4, 0xfefa39ef ;  /* 0xfefa39ef00047882 */ /* 0x000fe20000000000 */
[----:B------:R-:W-:Y:S01]  /*1730*/  UMOV UR5, 0x3fe62e42 ;  /* 0x3fe62e4200057882 */ /* 0x000fe20000000000 */
[----:B------:R-:W0:Y:S01]  /*1740*/  MUFU.RCP64H R15, R7 ;  /* 0x00000007000f7308 */ /* 0x000e220000001800 */
[----:B------:R-:W-:Y:S01]  /*1750*/  IMAD.MOV.U32 R14, RZ, RZ, 0x1 ;  /* 0x00000001ff0e7424 */ /* 0x000fe200078e00ff */
[----:B------:R-:W-:Y:S02]  /*1760*/  BSSY.RECONVERGENT B0, `(.L_x_59) ;  /* 0x000003e000007945 */ /* 0x000fe40003800200 */
[----:B------:R-:W-:-:S02]  /*1770*/  FSEL R2, R12, RZ, P0 ;  /* 0x000000ff0c027208 */ /* 0x000fc40000000000 */
[----:B------:R-:W-:-:S04]  /*1780*/  FSEL R3, R13, -1.75, P0 ;  /* 0xbfe000000d037808 */ /* 0x000fc80000000000 */
[----:B------:R-:W-:Y:S02]  /*1790*/  FSETP.GEU.AND P0, PT, |R3|, 4.1917929649353027344, PT ;  /* 0x4086232b0300780b */ /* 0x000fe40003f0e200 */
[----:B------:R-:W-:Y:S02]  /*17a0*/  DFMA R4, R2, R4, 6.75539944105574400000e+15 ;  /* 0x433800000204742b */ /* 0x000fe40000000004 */
[----:B0-----:R-:W-:-:S06]  /*17b0*/  DFMA R16, -R6, R14, 1 ;  /* 0x3ff000000610742b */ /* 0x001fcc000000010e */
[----:B------:R-:W-:Y:S02]  /*17c0*/  DADD R8, R4, -6.75539944105574400000e+15 ;  /* 0xc338000004087429 */ /* 0x000fe40000000000 */
[----:B------:R-:W-:-:S06]  /*17d0*/  DFMA R16, R16, R16, R16 ;  /* 0x000000101010722b */ /* 0x000fcc0000000010 */
[----:B------:R-:W-:Y:S01]  /*17e0*/  DFMA R12, R8, -UR4, R2 ;  /* 0x80000004080c7c2b */ /* 0x000fe20008000002 */
[----:B------:R-:W-:Y:S01]  /*17f0*/  UMOV UR4, 0x3b39803f ;  /* 0x3b39803f00047882 */ /* 0x000fe20000000000 */
[----:B------:R-:W-:Y:S01]  /*1800*/  UMOV UR5, 0x3c7abc9e ;  /* 0x3c7abc9e00057882 */ /* 0x000fe20000000000 */
[----:B------:R-:W-:-:S05]  /*1810*/  DFMA R16, R14, R16, R14 ;  /* 0x000000100e10722b */ /* 0x000fca000000000e */
[----:B------:R-:W-:Y:S01]  /*1820*/  DFMA R8, R8, -UR4, R12 ;  /* 0x8000000408087c2b */ /* 0x000fe2000800000c */
[----:B------:R-:W-:Y:S01]  /*1830*/  UMOV UR4, 0x69ce2bdf ;  /* 0x69ce2bdf00047882 */ /* 0x000fe20000000000 */
[----:B------:R-:W-:Y:S01]  /*1840*/  IMAD.MOV.U32 R12, RZ, RZ, -0x35dec16 ;  /* 0xfca213eaff0c7424 */ /* 0x000fe200078e00ff */
[----:B------:R-:W-:Y:S01]  /*1850*/  MOV R13, 0x3e928af3 ;  /* 0x3e928af3000d7802 */ /* 0x000fe20000000f00 */
[----:B------:R-:W-:-:S05]  /*1860*/  UMOV UR5, 0x3e5ade15 ;  /* 0x3e5ade1500057882 */ /* 0x000fca0000000000 */
        /* <DEDUP_REMOVED lines=26> */
[----:B------:R-:W-:Y:S02]  /*1a10*/  DFMA R14, R8, R12, 1 ;  /* 0x3ff00000080e742b */ /* 0x000fe4000000000c */
[----:B------:R-:W-:-:S08]  /*1a20*/  DFMA R8, -R6, R16, 1 ;  /* 0x3ff000000608742b */ /* 0x000fd00000000110 */
[----:B------:R-:W-:Y:S01]  /*1a30*/  DFMA R8, R16, R8, R16 ;  /* 0x000000081008722b */ /* 0x000fe20000000010 */
[----:B------:R-:W-:Y:S02]  /*1a40*/  IMAD R13, R4, 0x100000, R15 ;  /* 0x00100000040d7824 */ /* 0x000fe400078e020f */
[----:B------:R-:W-:Y:S01]  /*1a50*/  IMAD.MOV.U32 R12, RZ, RZ, R14 ;  /* 0x000000ffff0c7224 */ /* 0x000fe200078e000e */
[----:B------:R-:W-:Y:S07]  /*1a60*/  @!P0 BRA `(.L_x_60) ;  /* 0x0000000000348947 */ /* 0x000fee0003800000 */
        /* <DEDUP_REMOVED lines=13> */
.L_x_60:
[----:B------:R-:W-:Y:S05]  /*1b40*/  BSYNC.RECONVERGENT B0 ;  /* 0x0000000000007941 */ /* 0x000fea0003800200 */
.L_x_59:
        /* <DEDUP_REMOVED lines=15> */
[----:B------:R-:W-:Y:S01]  /*1c40*/  IMAD.MOV.U32 R2, RZ, RZ, R12 ;  /* 0x000000ffff027224 */ /* 0x000fe200078e000c */
[----:B------:R-:W-:-:S07]  /*1c50*/  MOV R3, R13 ;  /* 0x0000000d00037202 */ /* 0x000fce0000000f00 */
.L_x_62:
[----:B------:R-:W-:Y:S05]  /*1c60*/  BSYNC.RECONVERGENT B0 ;  /* 0x0000000000007941 */ /* 0x000fea0003800200 */
.L_x_61:
[----:B------:R-:W-:-:S11]  /*1c70*/  DADD R10, R10, R2 ;  /* 0x000000000a0a7229 */ /* 0x000fd60000000002 */
.L_x_31:
[----:B------:R-:W1:Y:S01]  /*1c80*/  LDCU UR4, c[0x0][0x394] ;  /* 0x00007280ff0477ac */ /* 0x000e620008000800 */
[----:B------:R-:W-:Y:S01]  /*1c90*/  IMAD.MOV.U32 R2, RZ, RZ, 0x1 ;  /* 0x00000001ff027424 */ /* 0x000fe200078e00ff */
[----:B------:R-:W-:Y:S01]  /*1ca0*/  FSETP.GEU.AND P1, PT, |R11|, 6.5827683646048100446e-37, PT ;  /* 0x036000000b00780b */ /* 0x000fe20003f2e200 */
[----:B------:R-:W-:Y:S01]  /*1cb0*/  BSSY.RECONVERGENT B0, `(.L_x_63) ;  /* 0x0000014000007945 */ /* 0x000fe20003800200 */
[----:B-1----:R-:W1:Y:S08]  /*1cc0*/  I2F.F64 R14, UR4 ;  /* 0x00000004000e7d12 */ /* 0x002e700008201c00 */
[----:B-1----:R-:W1:Y:S02]  /*1cd0*/  MUFU.RCP64H R3, R15 ;  /* 0x0000000f00037308 */ /* 0x002e640000001800 */
[----:B-1---5:R-:W-:-:S08]  /*1ce0*/  DFMA R4, -R14, R2, 1 ;  /* 0x3ff000000e04742b */ /* 0x022fd00000000102 */
[----:B------:R-:W-:-:S08]  /*1cf0*/  DFMA R4, R4, R4, R4 ;  /* 0x000000040404722b */ /* 0x000fd00000000004 */
[----:B------:R-:W-:-:S08]  /*1d00*/  DFMA R4, R2, R4, R2 ;  /* 0x000000040204722b */ /* 0x000fd00000000002 */
[----:B------:R-:W-:-:S08]  /*1d10*/  DFMA R2, -R14, R4, 1 ;  /* 0x3ff000000e02742b */ /* 0x000fd00000000104 */
[----:B------:R-:W-:-:S08]  /*1d20*/  DFMA R2, R4, R2, R4 ;  /* 0x000000020402722b */ /* 0x000fd00000000004 */
[----:B------:R-:W-:-:S08]  /*1d30*/  DMUL R4, R2, R10 ;  /* 0x0000000a02047228 */ /* 0x000fd00000000000 */
[----:B0-----:R-:W-:-:S08]  /*1d40*/  DFMA R6, -R14, R4, R10 ;  /* 0x000000040e06722b */ /* 0x001fd0000000010a */
        /* <DEDUP_REMOVED lines=10> */
.L_x_64:
[----:B------:R-:W-:Y:S05]  /*1df0*/  BSYNC.RECONVERGENT B0 ;  /* 0x0000000000007941 */ /* 0x000fea0003800200 */
.L_x_63:
[----:B------:R-:W0:Y:S02]  /*1e00*/  LDC.64 R4, c[0x0][0x388] ;  /* 0x0000e200ff047b82 */ /* 0x000e240000000a00 */
[----:B0-----:R-:W-:-:S05]  /*1e10*/  IMAD.WIDE R4, R0, 0x8, R4 ;  /* 0x0000000800047825 */ /* 0x001fca00078e0204 */
[----:B------:R-:W-:Y:S01]  /*1e20*/  STG.E.64 desc[UR10][R4.64], R2 ;  /* 0x0000000204007986 */ /* 0x000fe2000c101b0a */
[----:B------:R-:W-:Y:S05]  /*1e30*/  EXIT ;  /* 0x000000000000794d */ /* 0x000fea0003800000 */
        .weak           $__internal_1_$__cuda_sm20_div_rn_f64_full
        .type           $__internal_1_$__cuda_sm20_div_rn_f64_full,@function
        .size           $__internal_1_$__cuda_sm20_div_rn_f64_full,($_Z3KDEPKdPdii$__internal_accurate_pow - $__internal_1_$__cuda_sm20_div_rn_f64_full)
$__internal_1_$__cuda_sm20_div_rn_f64_full:
[C---:B------:R-:W-:Y:S01]  /*1e40*/  FSETP.GEU.AND P0, PT, |R15|.reuse, 1.469367938527859385e-39, PT ;  /* 0x001000000f00780b */ /* 0x040fe20003f0e200 */
[----:B------:R-:W-:Y:S01]  /*1e50*/  IMAD.MOV.U32 R18, RZ, RZ, 0x1 ;  /* 0x00000001ff127424 */ /* 0x000fe200078e00ff */
[----:B------:R-:W-:Y:S01]  /*1e60*/  LOP3.LUT R16, R15, 0x800fffff, RZ, 0xc0, !PT ;  /* 0x800fffff0f107812 */ /* 0x000fe200078ec0ff */
[----:B------:R-:W-:Y:S01]  /*1e70*/  IMAD.MOV.U32 R26, RZ, RZ, 0x1ca00000 ;  /* 0x1ca00000ff1a7424 */ /* 0x000fe200078e00ff */
[C---:B------:R-:W-:Y:S01]  /*1e80*/  FSETP.GEU.AND P2, PT, |R13|.reuse, 1.469367938527859385e-39, PT ;  /* 0x001000000d00780b */ /* 0x040fe20003f4e200 */
[----:B------:R-:W-:Y:S01]  /*1e90*/  BSSY.RECONVERGENT B1, `(.L_x_65) ;  /* 0x0000052000017945 */ /* 0x000fe20003800200 */
[----:B------:R-:W-:Y:S01]  /*1ea0*/  LOP3.LUT R17, R16, 0x3ff00000, RZ, 0xfc, !PT ;  /* 0x3ff0000010117812 */ /* 0x000fe200078efcff */
[----:B------:R-:W-:Y:S01]  /*1eb0*/  IMAD.MOV.U32 R16, RZ, RZ, R14 ;  /* 0x000000ffff107224 */ /* 0x000fe200078e000e */
[----:B------:R-:W-:Y:S02]  /*1ec0*/  LOP3.LUT R3, R13, 0x7ff00000, RZ, 0xc0, !PT ;  /* 0x7ff000000d037812 */ /* 0x000fe400078ec0ff */
[----:B------:R-:W-:-:S03]  /*1ed0*/  LOP3.LUT R28, R15, 0x7ff00000, RZ, 0xc0, !PT ;  /* 0x7ff000000f1c7812 */ /* 0x000fc600078ec0ff */
[----:B------:R-:W-:Y:S01]  /*1ee0*/  @!P0 DMUL R16, R14, 8.98846567431157953865e+307 ;  /* 0x7fe000000e108828 */ /* 0x000fe20000000000 */
[----:B------:R-:W-:-:S03]  /*1ef0*/  ISETP.GE.U32.AND P1, PT, R3, R28, PT ;  /* 0x0000001c0300720c */ /* 0x000fc60003f26070 */
[----:B------:R-:W-:Y:S02]  /*1f00*/  @!P2 LOP3.LUT R20, R15, 0x7ff00000, RZ, 0xc0, !PT ;  /* 0x7ff000000f14a812 */ /* 0x000fe400078ec0ff */
[----:B------:R-:W0:Y:S02]  /*1f10*/  MUFU.RCP64H R19, R17 ;  /* 0x0000001100137308 */ /* 0x000e240000001800 */
[----:B------:R-:W-:Y:S02]  /*1f20*/  @!P2 ISETP.GE.U32.AND P3, PT, R3, R20, PT ;  /* 0x000000140300a20c */ /* 0x000fe40003f66070 */
[----:B------:R-:W-:Y:S02]  /*1f30*/  @!P0 LOP3.LUT R28, R17, 0x7ff00000, RZ, 0xc0, !PT ;  /* 0x7ff00000111c8812 */ /* 0x000fe400078ec0ff */
[----:B------:R-:W-:-:S04]  /*1f40*/  @!P2 SEL R21, R26, 0x63400000, !P3 ;  /* 0x634000001a15a807 */ /* 0x000fc80005800000 */
[----:B------:R-:W-:-:S04]  /*1f50*/  @!P2 LOP3.LUT R24, R21, 0x80000000, R13, 0xf8, !PT ;  /* 0x800000001518a812 */ /* 0x000fc800078ef80d */
[----:B------:R-:W-:Y:S01]  /*1f60*/  @!P2 LOP3.LUT R25, R24, 0x100000, RZ, 0xfc, !PT ;  /* 0x001000001819a812 */ /* 0x000fe200078efcff */
[----:B------:R-:W-:Y:S01]  /*1f70*/  @!P2 IMAD.MOV.U32 R24, RZ, RZ, RZ ;  /* 0x000000ffff18a224 */ /* 0x000fe200078e00ff */
[----:B0-----:R-:W-:-:S08]  /*1f80*/  DFMA R22, R18, -R16, 1 ;  /* 0x3ff000001216742b */ /* 0x001fd00000000810 */
[----:B------:R-:W-:-:S08]  /*1f90*/  DFMA R22, R22, R22, R22 ;  /* 0x000000161616722b */ /* 0x000fd00000000016 */
[----:B------:R-:W-:Y:S01]  /*1fa0*/  DFMA R22, R18, R22, R18 ;  /* 0x000000161216722b */ /* 0x000fe20000000012 */
[----:B------:R-:W-:Y:S01]  /*1fb0*/  SEL R19, R26, 0x63400000, !P1 ;  /* 0x634000001a137807 */ /* 0x000fe20004800000 */
[----:B------:R-:W-:-:S03]  /*1fc0*/  IMAD.MOV.U32 R18, RZ, RZ, R12 ;  /* 0x000000ffff127224 */ /* 0x000fc600078e000c */
[----:B------:R-:W-:-:S03]  /*1fd0*/  LOP3.LUT R19, R19, 0x800fffff, R13, 0xf8, !PT ;  /* 0x800fffff13137812 */ /* 0x000fc600078ef80d */
[----:B------:R-:W-:-:S03]  /*1fe0*/  DFMA R20, R22, -R16, 1 ;  /* 0x3ff000001614742b */ /* 0x000fc60000000810 */
[----:B------:R-:W-:-:S05]  /*1ff0*/  @!P2 DFMA R18, R18, 2, -R24 ;  /* 0x400000001212a82b */ /* 0x000fca0000000818 */
[----:B------:R-:W-:-:S08]  /*2000*/  DFMA R20, R22, R20, R22 ;  /* 0x000000141614722b */ /* 0x000fd00000000016 */
[----:B------:R-:W-:-:S08]  /*2010*/  DMUL R22, R20, R18 ;  /* 0x0000001214167228 */ /* 0x000fd00000000000 */
[----:B------:R-:W-:-:S08]  /*2020*/  DFMA R24, R22, -R16, R18 ;  /* 0x800000101618722b */ /* 0x000fd00000000012 */
[----:B------:R-:W-:Y:S01]  /*2030*/  DFMA R24, R20, R24, R22 ;  /* 0x000000181418722b */ /* 0x000fe20000000016 */
[----:B------:R-:W-:Y:S02]  /*2040*/  MOV R22, R3 ;  /* 0x0000000300167202 */ /* 0x000fe40000000f00 */
[----:B------:R-:W-:-:S05]  /*2050*/  @!P2 LOP3.LUT R22, R19, 0x7ff00000, RZ, 0xc0, !PT ;  /* 0x7ff000001316a812 */ /* 0x000fca00078ec0ff */
[----:B------:R-:W-:-:S05]  /*2060*/  VIADD R20, R22, 0xffffffff ;  /* 0xffffffff16147836 */ /* 0x000fca0000000000 */
[----:B------:R-:W-:Y:S01]  /*2070*/  ISETP.GT.U32.AND P0, PT, R20, 0x7feffffe, PT ;  /* 0x7feffffe1400780c */ /* 0x000fe20003f04070 */
[----:B------:R-:W-:-:S05]  /*2080*/  VIADD R20, R28, 0xffffffff ;  /* 0xffffffff1c147836 */ /* 0x000fca0000000000 */
[----:B------:R-:W-:-:S13]  /*2090*/  ISETP.GT.U32.OR P0, PT, R20, 0x7feffffe, P0 ;  /* 0x7feffffe1400780c */ /* 0x000fda0000704470 */
[----:B------:R-:W-:Y:S05]  /*20a0*/  @P0 BRA `(.L_x_66) ;  /* 0x00000000006c0947 */ /* 0x000fea0003800000 */
[----:B------:R-:W-:-:S04]  /*20b0*/  LOP3.LUT R20, R15, 0x7ff00000, RZ, 0xc0, !PT ;  /* 0x7ff000000f147812 */ /* 0x000fc800078ec0ff */
[CC--:B------:R-:W-:Y:S02]  /*20c0*/  VIADDMNMX R12, R3.reuse, -R20.reuse, 0xb9600000, !PT ;  /* 0xb9600000030c7446 */ /* 0x0c0fe40007800914 */
[----:B------:R-:W-:Y:S02]  /*20d0*/  ISETP.GE.U32.AND P0, PT, R3, R20, PT ;  /* 0x000000140300720c */ /* 0x000fe40003f06070 */
[----:B------:R-:W-:Y:S01]  /*20e0*/  VIMNMX R3, PT, PT, R12, 0x46a00000, PT ;  /* 0x46a000000c037848 */ /* 0x000fe20003fe0100 */
[----:B------:R-:W-:Y:S01]  /*20f0*/  IMAD.MOV.U32 R12, RZ, RZ, RZ ;  /* 0x000000ffff0c7224 */ /* 0x000fe200078e00ff */
[----:B------:R-:W-:-:S05]  /*2100*/  SEL R26, R26, 0x63400000, !P0 ;  /* 0x634000001a1a7807 */ /* 0x000fca0004000000 */
[----:B------:R-:W-:-:S04]  /*2110*/  IMAD.IADD R3, R3, 0x1, -R26 ;  /* 0x0000000103037824 */ /* 0x000fc800078e0a1a */
[----:B------:R-:W-:-:S06]  /*2120*/  VIADD R13, R3, 0x7fe00000 ;  /* 0x7fe00000030d7836 */ /* 0x000fcc0000000000 */
[----:B------:R-:W-:-:S10]  /*2130*/  DMUL R20, R24, R12 ;  /* 0x0000000c18147228 */ /* 0x000fd40000000000 */
[----:B------:R-:W-:-:S13]  /*2140*/  FSETP.GTU.AND P0, PT, |R21|, 1.469367938527859385e-39, PT ;  /* 0x001000001500780b */ /* 0x000fda0003f0c200 */
[----:B------:R-:W-:Y:S05]  /*2150*/  @P0 BRA `(.L_x_67) ;  /* 0x0000000000940947 */ /* 0x000fea0003800000 */
[----:B------:R-:W-:-:S06]  /*2160*/  DFMA R16, R24, -R16, R18 ;  /* 0x800000101810722b */ /* 0x000fcc0000000012 */
[----:B------:R-:W-:-:S04]  /*2170*/  IMAD.MOV.U32 R16, RZ, RZ, RZ ;  /* 0x000000ffff107224 */ /* 0x000fc800078e00ff */
        /* <DEDUP_REMOVED lines=14> */
.L_x_66:
[----:B------:R-:W-:-:S14]  /*2260*/  DSETP.NAN.AND P0, PT, R12, R12, PT ;  /* 0x0000000c0c00722a */ /* 0x000fdc0003f08000 */
[----:B------:R-:W-:Y:S05]  /*2270*/  @P0 BRA `(.L_x_68) ;  /* 0x0000000000440947 */ /* 0x000fea0003800000 */
[----:B------:R-:W-:-:S14]  /*2280*/  DSETP.NAN.AND P0, PT, R14, R14, PT ;  /* 0x0000000e0e00722a */ /* 0x000fdc0003f08000 */
[----:B------:R-:W-:Y:S05]  /*2290*/  @P0 BRA `(.L_x_69) ;  /* 0x0000000000300947 */ /* 0x000fea0003800000 */
[----:B------:R-:W-:Y:S01]  /*22a0*/  ISETP.NE.AND P0, PT, R22, R28, PT ;  /* 0x0000001c1600720c */ /* 0x000fe20003f05270 */
[----:B------:R-:W-:Y:S02]  /*22b0*/  IMAD.MOV.U32 R20, RZ, RZ, 0x0 ;  /* 0x00000000ff147424 */ /* 0x000fe400078e00ff */
[----:B------:R-:W-:-:S10]  /*22c0*/  IMAD.MOV.U32 R21, RZ, RZ, -0x80000 ;  /* 0xfff80000ff157424 */ /* 0x000fd400078e00ff */
[----:B------:R-:W-:Y:S05]  /*22d0*/  @!P0 BRA `(.L_x_67) ;  /* 0x0000000000348947 */ /* 0x000fea0003800000 */
[----:B------:R-:W-:Y:S02]  /*22e0*/  ISETP.NE.AND P0, PT, R22, 0x7ff00000, PT ;  /* 0x7ff000001600780c */ /* 0x000fe40003f05270 */
[----:B------:R-:W-:Y:S02]  /*22f0*/  LOP3.LUT R21, R13, 0x80000000, R15, 0x48, !PT ;  /* 0x800000000d157812 */ /* 0x000fe400078e480f */
[----:B------:R-:W-:-:S13]  /*2300*/  ISETP.EQ.OR P0, PT, R28, RZ, !P0 ;  /* 0x000000ff1c00720c */ /* 0x000fda0004702670 */
[----:B------:R-:W-:Y:S02]  /*2310*/  @P0 LOP3.LUT R3, R21, 0x7ff00000, RZ, 0xfc, !PT ;  /* 0x7ff0000015030812 */ /* 0x000fe400078efcff */
[----:B------:R-:W-:Y:S01]  /*2320*/  @!P0 MOV R20, RZ ;  /* 0x000000ff00148202 */ /* 0x000fe20000000f00 */
[----:B------:R-:W-:Y:S02]  /*2330*/  @P0 IMAD.MOV.U32 R20, RZ, RZ, RZ ;  /* 0x000000ffff140224 */ /* 0x000fe400078e00ff */
[----:B------:R-:W-:Y:S01]  /*2340*/  @P0 IMAD.MOV.U32 R21, RZ, RZ, R3 ;  /* 0x000000ffff150224 */ /* 0x000fe200078e0003 */
[----:B------:R-:W-:Y:S06]  /*2350*/  BRA `(.L_x_67) ;  /* 0x0000000000147947 */ /* 0x000fec0003800000 */
.L_x_69:
[----:B------:R-:W-:Y:S01]  /*2360*/  LOP3.LUT R21, R15, 0x80000, RZ, 0xfc, !PT ;  /* 0x000800000f157812 */ /* 0x000fe200078efcff */
[----:B------:R-:W-:Y:S01]  /*2370*/  IMAD.MOV.U32 R20, RZ, RZ, R14 ;  /* 0x000000ffff147224 */ /* 0x000fe200078e000e */
[----:B------:R-:W-:Y:S06]  /*2380*/  BRA `(.L_x_67) ;  /* 0x0000000000087947 */ /* 0x000fec0003800000 */
.L_x_68:
[----:B------:R-:W-:Y:S01]  /*2390*/  LOP3.LUT R21, R13, 0x80000, RZ, 0xfc, !PT ;  /* 0x000800000d157812 */ /* 0x000fe200078efcff */
[----:B------:R-:W-:-:S07]  /*23a0*/  IMAD.MOV.U32 R20, RZ, RZ, R12 ;  /* 0x000000ffff147224 */ /* 0x000fce00078e000c */
.L_x_67:
[----:B------:R-:W-:Y:S05]  /*23b0*/  BSYNC.RECONVERGENT B1 ;  /* 0x0000000000017941 */ /* 0x000fea0003800200 */
.L_x_65:
[----:B------:R-:W-:Y:S02]  /*23c0*/  IMAD.MOV.U32 R3, RZ, RZ, 0x0 ;  /* 0x00000000ff037424 */ /* 0x000fe400078e00ff */
[----:B------:R-:W-:Y:S02]  /*23d0*/  IMAD.MOV.U32 R12, RZ, RZ, R20 ;  /* 0x000000ffff0c7224 */ /* 0x000fe400078e0014 */
[----:B------:R-:W-:Y:S01]  /*23e0*/  IMAD.MOV.U32 R13, RZ, RZ, R21 ;  /* 0x000000ffff0d7224 */ /* 0x000fe200078e0015 */
[----:B------:R-:W-:Y:S06]  /*23f0*/  RET.REL.NODEC R2 `(_Z3KDEPKdPdii) ;  /* 0xffffffdc02007950 */ /* 0x000fec0003c3ffff */
        .type           $_Z3KDEPKdPdii$__internal_accurate_pow,@function
        .size           $_Z3KDEPKdPdii$__internal_accurate_pow,(.L_x_75 - $_Z3KDEPKdPdii$__internal_accurate_pow)
$_Z3KDEPKdPdii$__internal_accurate_pow:
        /* <DEDUP_REMOVED lines=10> */
[----:B------:R-:W-:Y:S01]  /*24a0*/  @!P0 IMAD.MOV.U32 R13, RZ, RZ, R23 ;  /* 0x000000ffff0d8224 */ /* 0x000fe200078e0017 */
[----:B------:R-:W-:Y:S01]  /*24b0*/  @!P0 LEA.HI R29, R23, 0xffffffca, RZ, 0xc ;  /* 0xffffffca171d8811 */ /* 0x000fe200078f60ff */
[----:B------:R-:W-:-:S03]  /*24c0*/  @!P0 IMAD.MOV.U32 R12, RZ, RZ, R22 ;  /* 0x000000ffff0c8224 */ /* 0x000fc600078e0016 */
[----:B------:R-:W-:Y:S02]  /*24d0*/  LOP3.LUT R13, R13, 0x800fffff, RZ, 0xc0, !PT ;  /* 0x800fffff0d0d7812 */ /* 0x000fe400078ec0ff */
[----:B------:R-:W-:Y:S01]  /*24e0*/  MOV R14, R12 ;  /* 0x0000000c000e7202 */ /* 0x000fe20000000f00 */
        /* <DEDUP_REMOVED lines=46> */
[----:B------:R-:W-:Y:S01]  /*27d0*/  DFMA R24, R12, R12, -R20 ;  /* 0x0000000c0c18722b */ /* 0x000fe20000000814 */
[----:B------:R-:W-:-:S07]  /*27e0*/  UMOV UR9, 0x43300000 ;  /* 0x4330000000097882 */ /* 0x000fce0000000000 */
[C---:B------:R-:W-:Y:S02]  /*27f0*/  DFMA R22, R12.reuse, R22, R24 ;  /* 0x000000160c16722b */ /* 0x040fe40000000018 */
[----:B------:R-:W-:-:S08]  /*2800*/  DMUL R24, R12, R20 ;  /* 0x000000140c187228 */ /* 0x000fd00000000000 */
        /* <DEDUP_REMOVED lines=20> */
[----:B------:R-:W-:Y:S01]  /*2950*/  LOP3.LUT R12, R18, 0x80000000, RZ, 0x3c, !PT ;  /* 0x80000000120c7812 */ /* 0x000fe200078e3cff */
[----:B------:R-:W-:-:S06]  /*2960*/  IMAD.MOV.U32 R13, RZ, RZ, 0x43300000 ;  /* 0x43300000ff0d7424 */ /* 0x000fcc00078e00ff */
        /* <DEDUP_REMOVED lines=16> */
[----:B------:R-:W-:Y:S01]  /*2a70*/  MOV R12, 0x652b82fe ;  /* 0x652b82fe000c7802 */ /* 0x000fe20000000f00 */
[----:B------:R-:W-:-:S06]  /*2a80*/  IMAD.MOV.U32 R13, RZ, RZ, 0x3ff71547 ;  /* 0x3ff71547ff0d7424 */ /* 0x000fcc00078e00ff */
        /* <DEDUP_REMOVED lines=57> */
.L_x_70:
[----:B------:R-:W-:Y:S01]  /*2e20*/  DFMA R20, R20, R16, R16 ;  /* 0x000000101414722b */ /* 0x000fe20000000010 */
[----:B------:R-:W-:Y:S01]  /*2e30*/  IMAD.MOV.U32 R29, RZ, RZ, 0x0 ;  /* 0x00000000ff1d7424 */ /* 0x000fe200078e00ff */
[----:B------:R-:W-:-:S08]  /*2e40*/  DSETP.NEU.AND P0, PT, |R16|, +INF , PT ;  /* 0x7ff000001000742a */ /* 0x000fd00003f0d200 */
[----:B------:R-:W-:Y:S02]  /*2e50*/  FSEL R12, R16, R20, !P0 ;  /* 0x00000014100c7208 */ /* 0x000fe40004000000 */
[----:B------:R-:W-:Y:S01]  /*2e60*/  FSEL R16, R17, R21, !P0 ;  /* 0x0000001511107208 */ /* 0x000fe20004000000 */
[----:B------:R-:W-:Y:S06]  /*2e70*/  RET.REL.NODEC R28 `(_Z3KDEPKdPdii) ;  /* 0xffffffd01c607950 */ /* 0x000fec0003c3ffff */
.L_x_71:
        /* <DEDUP_REMOVED lines=16> */
.L_x_75:


//--------------------- .nv.shared.reserved.0     --------------------------
	.section	.nv.shared.reserved.0,"aw",@nobits
	.weak		__nv_reservedSMEM_offset_0_alias
	.size		__nv_reservedSMEM_offset_0_alias, 0, 64
	.other		__nv_reservedSMEM_offset_0_alias,@"STO_CUDA_RESERVED_SHARED STV_DEFAULT"
__nv_reservedSMEM_offset_0_alias:
	.zero		0
	.zero		64


//--------------------- .nv.constant0._Z16KDEMultivariantePKdPdiii --------------------------
	.section	.nv.constant0._Z16KDEMultivariantePKdPdiii,"a",@progbits
	.sectionflags	@""
	.align	4
.nv.constant0._Z16KDEMultivariantePKdPdiii:
	.zero		924


//--------------------- .nv.constant0._Z3KDEPKdPdii --------------------------
	.section	.nv.constant0._Z3KDEPKdPdii,"a",@progbits
	.sectionflags	@""
	.align	4
.nv.constant0._Z3KDEPKdPdii:
	.zero		920


//--------------------- SYMBOLS --------------------------

	.type		.nv.reservedSmem.offset0,@object
	.size		.nv.reservedSmem.offset0,0x4
